//
// Generated by NVIDIA NVVM Compiler
//
// Compiler Build ID: CL-36424714
// Cuda compilation tools, release 13.0, V13.0.88
// Based on NVVM 20.0.0
//

.version 9.0
.target sm_100
.address_size 64

	// .globl	_Z11findNearestPfS_Pji

.visible .entry _Z11findNearestPfS_Pji(
	.param .u64 .ptr .align 1 _Z11findNearestPfS_Pji_param_0,
	.param .u64 .ptr .align 1 _Z11findNearestPfS_Pji_param_1,
	.param .u64 .ptr .align 1 _Z11findNearestPfS_Pji_param_2,
	.param .u32 _Z11findNearestPfS_Pji_param_3
)
{
	.reg .pred 	%p<51>;
	.reg .b32 	%r<148>;
	.reg .b32 	%f<308>;
	.reg .b64 	%rd<76>;

	ld.param.u64 	%rd7, [_Z11findNearestPfS_Pji_param_0];
	ld.param.u64 	%rd5, [_Z11findNearestPfS_Pji_param_1];
	ld.param.u64 	%rd6, [_Z11findNearestPfS_Pji_param_2];
	ld.param.u32 	%r53, [_Z11findNearestPfS_Pji_param_3];
	cvta.to.global.u64 	%rd1, %rd7;
	mov.u32 	%r54, %tid.x;
	mov.u32 	%r55, %ctaid.x;
	mov.u32 	%r56, %ntid.x;
	mad.lo.s32 	%r1, %r55, %r56, %r54;
	setp.ge.s32 	%p1, %r1, %r53;
	@%p1 bra 	$L__BB0_27;
	mul.wide.s32 	%rd8, %r1, 4;
	add.s64 	%rd9, %rd1, %rd8;
	ld.global.f32 	%f1, [%rd9];
	ld.global.f32 	%f2, [%rd9+4];
	ld.global.f32 	%f3, [%rd9+8];
	min.u32 	%r2, %r1, %r53;
	setp.eq.s32 	%p2, %r2, 0;
	mov.b32 	%r147, 0;
	mov.f32 	%f307, 0f7F7FFFFF;
	@%p2 bra 	$L__BB0_13;
	and.b32  	%r3, %r2, 7;
	setp.lt.u32 	%p3, %r2, 8;
	mov.f32 	%f307, 0f7F7FFFFF;
	mov.b32 	%r129, 0;
	mov.u32 	%r147, %r129;
	@%p3 bra 	$L__BB0_5;
	and.b32  	%r129, %r2, -8;
	ld.global.f32 	%f290, [%rd1+4];
	ld.global.f32 	%f289, [%rd1];
	add.s64 	%rd75, %rd1, 20;
	mov.f32 	%f307, 0f7F7FFFFF;
	mov.b32 	%r123, 0;
	mov.u32 	%r147, %r123;
$L__BB0_4:
	.pragma "nounroll";
	ld.global.f32 	%f41, [%rd75+-12];
	sub.f32 	%f42, %f1, %f289;
	sub.f32 	%f43, %f2, %f290;
	mul.f32 	%f44, %f43, %f43;
	fma.rn.f32 	%f45, %f42, %f42, %f44;
	sub.f32 	%f46, %f3, %f41;
	fma.rn.f32 	%f47, %f46, %f46, %f45;
	setp.lt.f32 	%p4, %f47, %f307;
	selp.f32 	%f48, %f47, %f307, %p4;
	selp.b32 	%r61, %r123, %r147, %p4;
	ld.global.f32 	%f49, [%rd75+-8];
	sub.f32 	%f50, %f1, %f290;
	sub.f32 	%f51, %f2, %f41;
	mul.f32 	%f52, %f51, %f51;
	fma.rn.f32 	%f53, %f50, %f50, %f52;
	sub.f32 	%f54, %f3, %f49;
	fma.rn.f32 	%f55, %f54, %f54, %f53;
	setp.lt.f32 	%p5, %f55, %f48;
	selp.f32 	%f56, %f55, %f48, %p5;
	add.s32 	%r62, %r123, 1;
	selp.b32 	%r63, %r62, %r61, %p5;
	ld.global.f32 	%f57, [%rd75+-4];
	sub.f32 	%f58, %f1, %f41;
	sub.f32 	%f59, %f2, %f49;
	mul.f32 	%f60, %f59, %f59;
	fma.rn.f32 	%f61, %f58, %f58, %f60;
	sub.f32 	%f62, %f3, %f57;
	fma.rn.f32 	%f63, %f62, %f62, %f61;
	setp.lt.f32 	%p6, %f63, %f56;
	selp.f32 	%f64, %f63, %f56, %p6;
	add.s32 	%r64, %r123, 2;
	selp.b32 	%r65, %r64, %r63, %p6;
	ld.global.f32 	%f65, [%rd75];
	sub.f32 	%f66, %f1, %f49;
	sub.f32 	%f67, %f2, %f57;
	mul.f32 	%f68, %f67, %f67;
	fma.rn.f32 	%f69, %f66, %f66, %f68;
	sub.f32 	%f70, %f3, %f65;
	fma.rn.f32 	%f71, %f70, %f70, %f69;
	setp.lt.f32 	%p7, %f71, %f64;
	selp.f32 	%f72, %f71, %f64, %p7;
	add.s32 	%r66, %r123, 3;
	selp.b32 	%r67, %r66, %r65, %p7;
	ld.global.f32 	%f73, [%rd75+4];
	sub.f32 	%f74, %f1, %f57;
	sub.f32 	%f75, %f2, %f65;
	mul.f32 	%f76, %f75, %f75;
	fma.rn.f32 	%f77, %f74, %f74, %f76;
	sub.f32 	%f78, %f3, %f73;
	fma.rn.f32 	%f79, %f78, %f78, %f77;
	setp.lt.f32 	%p8, %f79, %f72;
	selp.f32 	%f80, %f79, %f72, %p8;
	add.s32 	%r68, %r123, 4;
	selp.b32 	%r69, %r68, %r67, %p8;
	ld.global.f32 	%f81, [%rd75+8];
	sub.f32 	%f82, %f1, %f65;
	sub.f32 	%f83, %f2, %f73;
	mul.f32 	%f84, %f83, %f83;
	fma.rn.f32 	%f85, %f82, %f82, %f84;
	sub.f32 	%f86, %f3, %f81;
	fma.rn.f32 	%f87, %f86, %f86, %f85;
	setp.lt.f32 	%p9, %f87, %f80;
	selp.f32 	%f88, %f87, %f80, %p9;
	add.s32 	%r70, %r123, 5;
	selp.b32 	%r71, %r70, %r69, %p9;
	ld.global.f32 	%f289, [%rd75+12];
	sub.f32 	%f89, %f1, %f73;
	sub.f32 	%f90, %f2, %f81;
	mul.f32 	%f91, %f90, %f90;
	fma.rn.f32 	%f92, %f89, %f89, %f91;
	sub.f32 	%f93, %f3, %f289;
	fma.rn.f32 	%f94, %f93, %f93, %f92;
	setp.lt.f32 	%p10, %f94, %f88;
	selp.f32 	%f95, %f94, %f88, %p10;
	add.s32 	%r72, %r123, 6;
	selp.b32 	%r73, %r72, %r71, %p10;
	ld.global.f32 	%f290, [%rd75+16];
	sub.f32 	%f96, %f1, %f81;
	sub.f32 	%f97, %f2, %f289;
	mul.f32 	%f98, %f97, %f97;
	fma.rn.f32 	%f99, %f96, %f96, %f98;
	sub.f32 	%f100, %f3, %f290;
	fma.rn.f32 	%f101, %f100, %f100, %f99;
	setp.lt.f32 	%p11, %f101, %f95;
	selp.f32 	%f307, %f101, %f95, %p11;
	add.s32 	%r74, %r123, 7;
	selp.b32 	%r147, %r74, %r73, %p11;
	add.s64 	%rd75, %rd75, 32;
	add.s32 	%r123, %r123, 8;
	setp.ne.s32 	%p12, %r123, %r129;
	@%p12 bra 	$L__BB0_4;
$L__BB0_5:
	setp.eq.s32 	%p13, %r3, 0;
	@%p13 bra 	$L__BB0_13;
	and.b32  	%r12, %r2, 3;
	setp.lt.u32 	%p14, %r3, 4;
	@%p14 bra 	$L__BB0_8;
	mul.wide.u32 	%rd10, %r129, 4;
	add.s64 	%rd11, %rd1, %rd10;
	ld.global.f32 	%f103, [%rd11];
	add.s32 	%r76, %r129, 1;
	ld.global.f32 	%f104, [%rd11+4];
	add.s32 	%r77, %r129, 2;
	mul.wide.u32 	%rd12, %r77, 4;
	add.s64 	%rd13, %rd1, %rd12;
	ld.global.f32 	%f105, [%rd13];
	sub.f32 	%f106, %f1, %f103;
	sub.f32 	%f107, %f2, %f104;
	mul.f32 	%f108, %f107, %f107;
	fma.rn.f32 	%f109, %f106, %f106, %f108;
	sub.f32 	%f110, %f3, %f105;
	fma.rn.f32 	%f111, %f110, %f110, %f109;
	setp.lt.f32 	%p15, %f111, %f307;
	selp.f32 	%f112, %f111, %f307, %p15;
	selp.b32 	%r78, %r129, %r147, %p15;
	add.s32 	%r79, %r129, 3;
	mul.wide.u32 	%rd14, %r79, 4;
	add.s64 	%rd15, %rd1, %rd14;
	ld.global.f32 	%f113, [%rd15];
	sub.f32 	%f114, %f1, %f104;
	sub.f32 	%f115, %f2, %f105;
	mul.f32 	%f116, %f115, %f115;
	fma.rn.f32 	%f117, %f114, %f114, %f116;
	sub.f32 	%f118, %f3, %f113;
	fma.rn.f32 	%f119, %f118, %f118, %f117;
	setp.lt.f32 	%p16, %f119, %f112;
	selp.f32 	%f120, %f119, %f112, %p16;
	selp.b32 	%r80, %r76, %r78, %p16;
	add.s32 	%r13, %r129, 4;
	mul.wide.u32 	%rd16, %r13, 4;
	add.s64 	%rd17, %rd1, %rd16;
	ld.global.f32 	%f121, [%rd17];
	sub.f32 	%f122, %f1, %f105;
	sub.f32 	%f123, %f2, %f113;
	mul.f32 	%f124, %f123, %f123;
	fma.rn.f32 	%f125, %f122, %f122, %f124;
	sub.f32 	%f126, %f3, %f121;
	fma.rn.f32 	%f127, %f126, %f126, %f125;
	setp.lt.f32 	%p17, %f127, %f120;
	selp.f32 	%f128, %f127, %f120, %p17;
	selp.b32 	%r81, %r77, %r80, %p17;
	add.s32 	%r82, %r129, 5;
	mul.wide.u32 	%rd18, %r82, 4;
	add.s64 	%rd19, %rd1, %rd18;
	ld.global.f32 	%f129, [%rd19];
	sub.f32 	%f130, %f1, %f113;
	sub.f32 	%f131, %f2, %f121;
	mul.f32 	%f132, %f131, %f131;
	fma.rn.f32 	%f133, %f130, %f130, %f132;
	sub.f32 	%f134, %f3, %f129;
	fma.rn.f32 	%f135, %f134, %f134, %f133;
	setp.lt.f32 	%p18, %f135, %f128;
	selp.f32 	%f307, %f135, %f128, %p18;
	selp.b32 	%r147, %r79, %r81, %p18;
	mov.u32 	%r129, %r13;
$L__BB0_8:
	setp.eq.s32 	%p19, %r12, 0;
	@%p19 bra 	$L__BB0_13;
	setp.eq.s32 	%p20, %r12, 1;
	@%p20 bra 	$L__BB0_11;
	mul.wide.u32 	%rd20, %r129, 4;
	add.s64 	%rd21, %rd1, %rd20;
	ld.global.f32 	%f137, [%rd21];
	add.s32 	%r84, %r129, 1;
	ld.global.f32 	%f138, [%rd21+4];
	add.s32 	%r18, %r129, 2;
	mul.wide.u32 	%rd22, %r18, 4;
	add.s64 	%rd23, %rd1, %rd22;
	ld.global.f32 	%f139, [%rd23];
	sub.f32 	%f140, %f1, %f137;
	sub.f32 	%f141, %f2, %f138;
	mul.f32 	%f142, %f141, %f141;
	fma.rn.f32 	%f143, %f140, %f140, %f142;
	sub.f32 	%f144, %f3, %f139;
	fma.rn.f32 	%f145, %f144, %f144, %f143;
	setp.lt.f32 	%p21, %f145, %f307;
	selp.f32 	%f146, %f145, %f307, %p21;
	selp.b32 	%r85, %r129, %r147, %p21;
	add.s32 	%r86, %r129, 3;
	mul.wide.u32 	%rd24, %r86, 4;
	add.s64 	%rd25, %rd1, %rd24;
	ld.global.f32 	%f147, [%rd25];
	sub.f32 	%f148, %f1, %f138;
	sub.f32 	%f149, %f2, %f139;
	mul.f32 	%f150, %f149, %f149;
	fma.rn.f32 	%f151, %f148, %f148, %f150;
	sub.f32 	%f152, %f3, %f147;
	fma.rn.f32 	%f153, %f152, %f152, %f151;
	setp.lt.f32 	%p22, %f153, %f146;
	selp.f32 	%f307, %f153, %f146, %p22;
	selp.b32 	%r147, %r84, %r85, %p22;
	mov.u32 	%r129, %r18;
$L__BB0_11:
	and.b32  	%r87, %r2, 1;
	setp.eq.b32 	%p23, %r87, 1;
	not.pred 	%p24, %p23;
	@%p24 bra 	$L__BB0_13;
	mul.wide.u32 	%rd26, %r129, 4;
	add.s64 	%rd27, %rd1, %rd26;
	ld.global.f32 	%f154, [%rd27];
	ld.global.f32 	%f155, [%rd27+4];
	add.s32 	%r88, %r129, 2;
	mul.wide.u32 	%rd28, %r88, 4;
	add.s64 	%rd29, %rd1, %rd28;
	ld.global.f32 	%f156, [%rd29];
	sub.f32 	%f157, %f1, %f154;
	sub.f32 	%f158, %f2, %f155;
	mul.f32 	%f159, %f158, %f158;
	fma.rn.f32 	%f160, %f157, %f157, %f159;
	sub.f32 	%f161, %f3, %f156;
	fma.rn.f32 	%f162, %f161, %f161, %f160;
	setp.lt.f32 	%p25, %f162, %f307;
	selp.f32 	%f307, %f162, %f307, %p25;
	selp.b32 	%r147, %r129, %r147, %p25;
$L__BB0_13:
	setp.lt.u32 	%p26, %r1, %r53;
	selp.u32 	%r89, 1, 0, %p26;
	add.s32 	%r142, %r2, %r89;
	setp.ge.u32 	%p27, %r142, %r53;
	@%p27 bra 	$L__BB0_26;
	sub.s32 	%r26, %r53, %r142;
	and.b32  	%r27, %r26, 7;
	sub.s32 	%r91, %r142, %r53;
	setp.gt.u32 	%p28, %r91, -8;
	@%p28 bra 	$L__BB0_18;
	mul.wide.u32 	%rd30, %r142, 4;
	add.s64 	%rd31, %rd1, %rd30;
	ld.global.f32 	%f299, [%rd31];
	add.s32 	%r136, %r142, 4;
	and.b32  	%r92, %r26, -8;
	neg.s32 	%r135, %r92;
$L__BB0_16:
	.pragma "nounroll";
	add.s32 	%r93, %r136, -4;
	mul.wide.u32 	%rd32, %r93, 4;
	add.s64 	%rd33, %rd1, %rd32;
	ld.global.f32 	%f164, [%rd33+4];
	add.s32 	%r94, %r136, -2;
	mul.wide.u32 	%rd34, %r94, 4;
	add.s64 	%rd35, %rd1, %rd34;
	ld.global.f32 	%f165, [%rd35];
	sub.f32 	%f166, %f1, %f299;
	sub.f32 	%f167, %f2, %f164;
	mul.f32 	%f168, %f167, %f167;
	fma.rn.f32 	%f169, %f166, %f166, %f168;
	sub.f32 	%f170, %f3, %f165;
	fma.rn.f32 	%f171, %f170, %f170, %f169;
	setp.lt.f32 	%p29, %f171, %f307;
	selp.f32 	%f172, %f171, %f307, %p29;
	selp.b32 	%r95, %r93, %r147, %p29;
	add.s32 	%r96, %r136, -1;
	mul.wide.u32 	%rd36, %r96, 4;
	add.s64 	%rd37, %rd1, %rd36;
	ld.global.f32 	%f173, [%rd37];
	sub.f32 	%f174, %f1, %f164;
	sub.f32 	%f175, %f2, %f165;
	mul.f32 	%f176, %f175, %f175;
	fma.rn.f32 	%f177, %f174, %f174, %f176;
	sub.f32 	%f178, %f3, %f173;
	fma.rn.f32 	%f179, %f178, %f178, %f177;
	setp.lt.f32 	%p30, %f179, %f172;
	selp.f32 	%f180, %f179, %f172, %p30;
	add.s32 	%r97, %r136, -3;
	selp.b32 	%r98, %r97, %r95, %p30;
	add.s32 	%r99, %r136, 5;
	mul.wide.u32 	%rd38, %r136, 4;
	add.s64 	%rd39, %rd1, %rd38;
	ld.global.f32 	%f181, [%rd39];
	sub.f32 	%f182, %f1, %f165;
	sub.f32 	%f183, %f2, %f173;
	mul.f32 	%f184, %f183, %f183;
	fma.rn.f32 	%f185, %f182, %f182, %f184;
	sub.f32 	%f186, %f3, %f181;
	fma.rn.f32 	%f187, %f186, %f186, %f185;
	setp.lt.f32 	%p31, %f187, %f180;
	selp.f32 	%f188, %f187, %f180, %p31;
	selp.b32 	%r100, %r94, %r98, %p31;
	add.s32 	%r101, %r136, 1;
	mul.wide.u32 	%rd40, %r101, 4;
	add.s64 	%rd41, %rd1, %rd40;
	ld.global.f32 	%f189, [%rd41];
	sub.f32 	%f190, %f1, %f173;
	sub.f32 	%f191, %f2, %f181;
	mul.f32 	%f192, %f191, %f191;
	fma.rn.f32 	%f193, %f190, %f190, %f192;
	sub.f32 	%f194, %f3, %f189;
	fma.rn.f32 	%f195, %f194, %f194, %f193;
	setp.lt.f32 	%p32, %f195, %f188;
	selp.f32 	%f196, %f195, %f188, %p32;
	selp.b32 	%r102, %r96, %r100, %p32;
	add.s32 	%r103, %r136, 2;
	mul.wide.u32 	%rd42, %r103, 4;
	add.s64 	%rd43, %rd1, %rd42;
	ld.global.f32 	%f197, [%rd43];
	sub.f32 	%f198, %f1, %f181;
	sub.f32 	%f199, %f2, %f189;
	mul.f32 	%f200, %f199, %f199;
	fma.rn.f32 	%f201, %f198, %f198, %f200;
	sub.f32 	%f202, %f3, %f197;
	fma.rn.f32 	%f203, %f202, %f202, %f201;
	setp.lt.f32 	%p33, %f203, %f196;
	selp.f32 	%f204, %f203, %f196, %p33;
	selp.b32 	%r104, %r136, %r102, %p33;
	add.s32 	%r105, %r136, 3;
	mul.wide.u32 	%rd44, %r105, 4;
	add.s64 	%rd45, %rd1, %rd44;
	ld.global.f32 	%f205, [%rd45];
	sub.f32 	%f206, %f1, %f189;
	sub.f32 	%f207, %f2, %f197;
	mul.f32 	%f208, %f207, %f207;
	fma.rn.f32 	%f209, %f206, %f206, %f208;
	sub.f32 	%f210, %f3, %f205;
	fma.rn.f32 	%f211, %f210, %f210, %f209;
	setp.lt.f32 	%p34, %f211, %f204;
	selp.f32 	%f212, %f211, %f204, %p34;
	selp.b32 	%r106, %r101, %r104, %p34;
	add.s32 	%r107, %r136, 4;
	mul.wide.u32 	%rd46, %r107, 4;
	add.s64 	%rd47, %rd1, %rd46;
	ld.global.f32 	%f299, [%rd47];
	sub.f32 	%f213, %f1, %f197;
	sub.f32 	%f214, %f2, %f205;
	mul.f32 	%f215, %f214, %f214;
	fma.rn.f32 	%f216, %f213, %f213, %f215;
	sub.f32 	%f217, %f3, %f299;
	fma.rn.f32 	%f218, %f217, %f217, %f216;
	setp.lt.f32 	%p35, %f218, %f212;
	selp.f32 	%f219, %f218, %f212, %p35;
	selp.b32 	%r108, %r103, %r106, %p35;
	mul.wide.u32 	%rd48, %r99, 4;
	add.s64 	%rd49, %rd1, %rd48;
	ld.global.f32 	%f220, [%rd49];
	sub.f32 	%f221, %f1, %f205;
	sub.f32 	%f222, %f2, %f299;
	mul.f32 	%f223, %f222, %f222;
	fma.rn.f32 	%f224, %f221, %f221, %f223;
	sub.f32 	%f225, %f3, %f220;
	fma.rn.f32 	%f226, %f225, %f225, %f224;
	setp.lt.f32 	%p36, %f226, %f219;
	selp.f32 	%f307, %f226, %f219, %p36;
	selp.b32 	%r147, %r105, %r108, %p36;
	add.s32 	%r136, %r136, 8;
	add.s32 	%r135, %r135, 8;
	setp.ne.s32 	%p37, %r135, 0;
	@%p37 bra 	$L__BB0_16;
	add.s32 	%r142, %r136, -4;
$L__BB0_18:
	setp.eq.s32 	%p38, %r27, 0;
	@%p38 bra 	$L__BB0_26;
	and.b32  	%r40, %r26, 3;
	setp.lt.u32 	%p39, %r27, 4;
	@%p39 bra 	$L__BB0_21;
	mul.wide.u32 	%rd50, %r142, 4;
	add.s64 	%rd51, %rd1, %rd50;
	ld.global.f32 	%f228, [%rd51];
	add.s32 	%r110, %r142, 1;
	ld.global.f32 	%f229, [%rd51+4];
	add.s32 	%r111, %r142, 2;
	mul.wide.u32 	%rd52, %r111, 4;
	add.s64 	%rd53, %rd1, %rd52;
	ld.global.f32 	%f230, [%rd53];
	sub.f32 	%f231, %f1, %f228;
	sub.f32 	%f232, %f2, %f229;
	mul.f32 	%f233, %f232, %f232;
	fma.rn.f32 	%f234, %f231, %f231, %f233;
	sub.f32 	%f235, %f3, %f230;
	fma.rn.f32 	%f236, %f235, %f235, %f234;
	setp.lt.f32 	%p40, %f236, %f307;
	selp.f32 	%f237, %f236, %f307, %p40;
	selp.b32 	%r112, %r142, %r147, %p40;
	add.s32 	%r113, %r142, 3;
	mul.wide.u32 	%rd54, %r113, 4;
	add.s64 	%rd55, %rd1, %rd54;
	ld.global.f32 	%f238, [%rd55];
	sub.f32 	%f239, %f1, %f229;
	sub.f32 	%f240, %f2, %f230;
	mul.f32 	%f241, %f240, %f240;
	fma.rn.f32 	%f242, %f239, %f239, %f241;
	sub.f32 	%f243, %f3, %f238;
	fma.rn.f32 	%f244, %f243, %f243, %f242;
	setp.lt.f32 	%p41, %f244, %f237;
	selp.f32 	%f245, %f244, %f237, %p41;
	selp.b32 	%r114, %r110, %r112, %p41;
	add.s32 	%r41, %r142, 4;
	mul.wide.u32 	%rd56, %r41, 4;
	add.s64 	%rd57, %rd1, %rd56;
	ld.global.f32 	%f246, [%rd57];
	sub.f32 	%f247, %f1, %f230;
	sub.f32 	%f248, %f2, %f238;
	mul.f32 	%f249, %f248, %f248;
	fma.rn.f32 	%f250, %f247, %f247, %f249;
	sub.f32 	%f251, %f3, %f246;
	fma.rn.f32 	%f252, %f251, %f251, %f250;
	setp.lt.f32 	%p42, %f252, %f245;
	selp.f32 	%f253, %f252, %f245, %p42;
	selp.b32 	%r115, %r111, %r114, %p42;
	add.s32 	%r116, %r142, 5;
	mul.wide.u32 	%rd58, %r116, 4;
	add.s64 	%rd59, %rd1, %rd58;
	ld.global.f32 	%f254, [%rd59];
	sub.f32 	%f255, %f1, %f238;
	sub.f32 	%f256, %f2, %f246;
	mul.f32 	%f257, %f256, %f256;
	fma.rn.f32 	%f258, %f255, %f255, %f257;
	sub.f32 	%f259, %f3, %f254;
	fma.rn.f32 	%f260, %f259, %f259, %f258;
	setp.lt.f32 	%p43, %f260, %f253;
	selp.f32 	%f307, %f260, %f253, %p43;
	selp.b32 	%r147, %r113, %r115, %p43;
	mov.u32 	%r142, %r41;
$L__BB0_21:
	setp.eq.s32 	%p44, %r40, 0;
	@%p44 bra 	$L__BB0_26;
	setp.eq.s32 	%p45, %r40, 1;
	@%p45 bra 	$L__BB0_24;
	mul.wide.u32 	%rd60, %r142, 4;
	add.s64 	%rd61, %rd1, %rd60;
	ld.global.f32 	%f262, [%rd61];
	add.s32 	%r118, %r142, 1;
	ld.global.f32 	%f263, [%rd61+4];
	add.s32 	%r46, %r142, 2;
	mul.wide.u32 	%rd62, %r46, 4;
	add.s64 	%rd63, %rd1, %rd62;
	ld.global.f32 	%f264, [%rd63];
	sub.f32 	%f265, %f1, %f262;
	sub.f32 	%f266, %f2, %f263;
	mul.f32 	%f267, %f266, %f266;
	fma.rn.f32 	%f268, %f265, %f265, %f267;
	sub.f32 	%f269, %f3, %f264;
	fma.rn.f32 	%f270, %f269, %f269, %f268;
	setp.lt.f32 	%p46, %f270, %f307;
	selp.f32 	%f271, %f270, %f307, %p46;
	selp.b32 	%r119, %r142, %r147, %p46;
	add.s32 	%r120, %r142, 3;
	mul.wide.u32 	%rd64, %r120, 4;
	add.s64 	%rd65, %rd1, %rd64;
	ld.global.f32 	%f272, [%rd65];
	sub.f32 	%f273, %f1, %f263;
	sub.f32 	%f274, %f2, %f264;
	mul.f32 	%f275, %f274, %f274;
	fma.rn.f32 	%f276, %f273, %f273, %f275;
	sub.f32 	%f277, %f3, %f272;
	fma.rn.f32 	%f278, %f277, %f277, %f276;
	setp.lt.f32 	%p47, %f278, %f271;
	selp.f32 	%f307, %f278, %f271, %p47;
	selp.b32 	%r147, %r118, %r119, %p47;
	mov.u32 	%r142, %r46;
$L__BB0_24:
	and.b32  	%r121, %r26, 1;
	setp.eq.b32 	%p48, %r121, 1;
	not.pred 	%p49, %p48;
	@%p49 bra 	$L__BB0_26;
	mul.wide.u32 	%rd66, %r142, 4;
	add.s64 	%rd67, %rd1, %rd66;
	ld.global.f32 	%f279, [%rd67];
	ld.global.f32 	%f280, [%rd67+4];
	add.s32 	%r122, %r142, 2;
	mul.wide.u32 	%rd68, %r122, 4;
	add.s64 	%rd69, %rd1, %rd68;
	ld.global.f32 	%f281, [%rd69];
	sub.f32 	%f282, %f1, %f279;
	sub.f32 	%f283, %f2, %f280;
	mul.f32 	%f284, %f283, %f283;
	fma.rn.f32 	%f285, %f282, %f282, %f284;
	sub.f32 	%f286, %f3, %f281;
	fma.rn.f32 	%f287, %f286, %f286, %f285;
	setp.lt.f32 	%p50, %f287, %f307;
	selp.f32 	%f307, %f287, %f307, %p50;
	selp.b32 	%r147, %r142, %r147, %p50;
$L__BB0_26:
	sqrt.rn.f32 	%f288, %f307;
	cvta.to.global.u64 	%rd70, %rd5;
	add.s64 	%rd72, %rd70, %rd8;
	st.global.f32 	[%rd72], %f288;
	cvta.to.global.u64 	%rd73, %rd6;
	add.s64 	%rd74, %rd73, %rd8;
	st.global.u32 	[%rd74], %r147;
$L__BB0_27:
	ret;

}


// ===== COMPILED SASS (sm_100) =====

	.target	sm_100

	.elftype	@"ET_EXEC"


//--------------------- .note.nv.tkinfo           --------------------------
	.section	.note.nv.tkinfo,"",@"SHT_NOTE"
	.sectionflags	@"SHF_NOTE_NV_TKINFO"
	.tkinfo
        /*0018*/ 	.word	0x00000002
        /*0030*/ 	.string	""
        /*0030*/ 	.string	"ptxas"
        /*0030*/ 	.string	"Cuda compilation tools, release 13.0, V13.0.88"
        /*0030*/ 	.string	"Build cuda_13.0.r13.0/compiler.36424714_0"
        /*0030*/ 	.string	"-arch sm_100 -m 64 "



//--------------------- .note.nv.cuinfo           --------------------------
	.section	.note.nv.cuinfo,"",@"SHT_NOTE"
	.sectionflags	@"SHF_NOTE_NV_CUINFO"
        /*0018*/ 	.short	0x0002
        /*001a*/ 	.short	0x0064
        /*001c*/ 	.short	0x0082
	.zero		2


//--------------------- .nv.info                  --------------------------
	.section	.nv.info,"",@"SHT_CUDA_INFO"
	.align	4


	//----- nvinfo : EIATTR_REGCOUNT
	.align		4
        /*0000*/ 	.byte	0x04, 0x2f
        /*0002*/ 	.short	(.L_1 - .L_0)
	.align		4
.L_0:
        /*0004*/ 	.word	index@(_Z11findNearestPfS_Pji)
        /*0008*/ 	.word	0x00000020


	//----- nvinfo : EIATTR_FRAME_SIZE
	.align		4
.L_1:
        /*000c*/ 	.byte	0x04, 0x11
        /*000e*/ 	.short	(.L_3 - .L_2)
	.align		4
.L_2:
        /*0010*/ 	.word	index@($__internal_0_$__cuda_sm20_sqrt_rn_f32_slowpath)
        /*0014*/ 	.word	0x00000000


	//----- nvinfo : EIATTR_FRAME_SIZE
	.align		4
.L_3:
        /*0018*/ 	.byte	0x04, 0x11
        /*001a*/ 	.short	(.L_5 - .L_4)
	.align		4
.L_4:
        /*001c*/ 	.word	index@(_Z11findNearestPfS_Pji)
        /*0020*/ 	.word	0x00000000


	//----- nvinfo : EIATTR_MIN_STACK_SIZE
	.align		4
.L_5:
        /*0024*/ 	.byte	0x04, 0x12
        /*0026*/ 	.short	(.L_7 - .L_6)
	.align		4
.L_6:
        /*0028*/ 	.word	index@(_Z11findNearestPfS_Pji)
        /*002c*/ 	.word	0x00000000
.L_7:


//--------------------- .nv.compat                --------------------------
	.section	.nv.compat,"",@"SHT_CUDA_COMPAT_INFO"
	.align	4
        /*0000*/ 	.byte	0x02, 0x09, 0x00, 0x00, 0x02, 0x02, 0x01, 0x00, 0x02, 0x05, 0x05, 0x00, 0x03, 0x07, 0x01, 0x01
        /*0010*/ 	.byte	0x02, 0x03, 0x00, 0x00, 0x02, 0x06, 0x01, 0x00, 0x04, 0x0b, 0x08, 0x00, 0x01, 0x00, 0x00, 0x00
        /*0020*/ 	.byte	0x00, 0x00, 0x00, 0x00


//--------------------- .nv.info._Z11findNearestPfS_Pji --------------------------
	.section	.nv.info._Z11findNearestPfS_Pji,"",@"SHT_CUDA_INFO"
	.sectionflags	@""
	.align	4


	//----- nvinfo : EIATTR_CUDA_API_VERSION
	.align		4
        /*0000*/ 	.byte	0x04, 0x37
        /*0002*/ 	.short	(.L_9 - .L_8)
.L_8:
        /*0004*/ 	.word	0x00000082


	//----- nvinfo : EIATTR_KPARAM_INFO
	.align		4
.L_9:
        /*0008*/ 	.byte	0x04, 0x17
        /*000a*/ 	.short	(.L_11 - .L_10)
.L_10:
        /*000c*/ 	.word	0x00000000
        /*0010*/ 	.short	0x0003
        /*0012*/ 	.short	0x0018
        /*0014*/ 	.byte	0x00, 0xf0, 0x11, 0x00


	//----- nvinfo : EIATTR_KPARAM_INFO
	.align		4
.L_11:
        /*0018*/ 	.byte	0x04, 0x17
        /*001a*/ 	.short	(.L_13 - .L_12)
.L_12:
        /*001c*/ 	.word	0x00000000
        /*0020*/ 	.short	0x0002
        /*0022*/ 	.short	0x0010
        /*0024*/ 	.byte	0x00, 0xf5, 0x21, 0x00


	//----- nvinfo : EIATTR_KPARAM_INFO
	.align		4
.L_13:
        /*0028*/ 	.byte	0x04, 0x17
        /*002a*/ 	.short	(.L_15 - .L_14)
.L_14:
        /*002c*/ 	.word	0x00000000
        /*0030*/ 	.short	0x0001
        /*0032*/ 	.short	0x0008
        /*0034*/ 	.byte	0x00, 0xf5, 0x21, 0x00


	//----- nvinfo : EIATTR_KPARAM_INFO
	.align		4
.L_15:
        /*0038*/ 	.byte	0x04, 0x17
        /*003a*/ 	.short	(.L_17 - .L_16)
.L_16:
        /*003c*/ 	.word	0x00000000
        /*0040*/ 	.short	0x0000
        /*0042*/ 	.short	0x0000
        /*0044*/ 	.byte	0x00, 0xf5, 0x21, 0x00


	//----- nvinfo : EIATTR_SPARSE_MMA_MASK
	.align		4
.L_17:
        /*0048*/ 	.byte	0x03, 0x50
        /*004a*/ 	.short	0x0000


	//----- nvinfo : EIATTR_MAXREG_COUNT
	.align		4
        /*004c*/ 	.byte	0x03, 0x1b
        /*004e*/ 	.short	0x00ff


	//----- nvinfo : EIATTR_MERCURY_ISA_VERSION
	.align		4
        /*0050*/ 	.byte	0x03, 0x5f
        /*0052*/ 	.short	0x0101


	//----- nvinfo : EIATTR_VRC_CTA_INIT_COUNT
	.align		4
        /*0054*/ 	.byte	0x02, 0x4a
	.zero		1
	.zero		1


	//----- nvinfo : EIATTR_EXIT_INSTR_OFFSETS
	.align		4
        /*0058*/ 	.byte	0x04, 0x1c
        /*005a*/ 	.short	(.L_19 - .L_18)


	//   ....[0]....
.L_18:
        /*005c*/ 	.word	0x00000070


	//   ....[1]....
        /*0060*/ 	.word	0x00001ec0


	//----- nvinfo : EIATTR_CRS_STACK_SIZE
	.align		4
.L_19:
        /*0064*/ 	.byte	0x04, 0x1e
        /*0066*/ 	.short	(.L_21 - .L_20)
.L_20:
        /*0068*/ 	.word	0x00000000


	//----- nvinfo : EIATTR_CBANK_PARAM_SIZE
	.align		4
.L_21:
        /*006c*/ 	.byte	0x03, 0x19
        /*006e*/ 	.short	0x001c


	//----- nvinfo : EIATTR_PARAM_CBANK
	.align		4
        /*0070*/ 	.byte	0x04, 0x0a
        /*0072*/ 	.short	(.L_23 - .L_22)
	.align		4
.L_22:
        /*0074*/ 	.word	index@(.nv.constant0._Z11findNearestPfS_Pji)
        /*0078*/ 	.short	0x0380
        /*007a*/ 	.short	0x001c


	//----- nvinfo : EIATTR_SW_WAR
	.align		4
.L_23:
        /*007c*/ 	.byte	0x04, 0x36
        /*007e*/ 	.short	(.L_25 - .L_24)
.L_24:
        /*0080*/ 	.word	0x00000008
.L_25:


//--------------------- .nv.callgraph             --------------------------
	.section	.nv.callgraph,"",@"SHT_CUDA_CALLGRAPH"
	.align	4
	.sectionentsize	8
	.align		4
        /*0000*/ 	.word	0x00000000
	.align		4
        /*0004*/ 	.word	0xffffffff
	.align		4
        /*0008*/ 	.word	0x00000000
	.align		4
        /*000c*/ 	.word	0xfffffffe
	.align		4
        /*0010*/ 	.word	0x00000000
	.align		4
        /*0014*/ 	.word	0xfffffffd
	.align		4
        /*0018*/ 	.word	0x00000000
	.align		4
        /*001c*/ 	.word	0xfffffffc


//--------------------- .text._Z11findNearestPfS_Pji --------------------------
	.section	.text._Z11findNearestPfS_Pji,"ax",@progbits
	.align	128
        .global         _Z11findNearestPfS_Pji
        .type           _Z11findNearestPfS_Pji,@function
        .size           _Z11findNearestPfS_Pji,(.L_x_24 - _Z11findNearestPfS_Pji)
        .other          _Z11findNearestPfS_Pji,@"STO_CUDA_ENTRY STV_DEFAULT"
_Z11findNearestPfS_Pji:
.text._Z11findNearestPfS_Pji:
[----:B------:R-:W-:Y:S01]  /*0000*/  LDC R1, c[0x0][0x37c] ;  /* 0x0000df00ff017b82 */ /* 0x000fe20000000800 */
[----:B------:R-:W0:Y:S07]  /*0010*/  S2R R0, SR_TID.X ;  /* 0x0000000000007919 */ /* 0x000e2e0000002100 */
[----:B------:R-:W0:Y:S01]  /*0020*/  S2UR UR4, SR_CTAID.X ;  /* 0x00000000000479c3 */ /* 0x000e220000002500 */
[----:B------:R-:W1:Y:S07]  /*0030*/  LDCU UR8, c[0x0][0x398] ;  /* 0x00007300ff0877ac */ /* 0x000e6e0008000800 */
[----:B------:R-:W0:Y:S02]  /*0040*/  LDC R3, c[0x0][0x360] ;  /* 0x0000d800ff037b82 */ /* 0x000e240000000800 */
[----:B0-----:R-:W-:-:S05]  /*0050*/  IMAD R0, R3, UR4, R0 ;  /* 0x0000000403007c24 */ /* 0x001fca000f8e0200 */
[----:B-1----:R-:W-:-:S13]  /*0060*/  ISETP.GE.AND P0, PT, R0, UR8, PT ;  /* 0x0000000800007c0c */ /* 0x002fda000bf06270 */
[----:B------:R-:W-:Y:S05]  /*0070*/  @P0 EXIT ;  /* 0x000000000000094d */ /* 0x000fea0003800000 */
[----:B------:R-:W0:Y:S01]  /*0080*/  LDC.64 R14, c[0x0][0x380] ;  /* 0x0000e000ff0e7b82 */ /* 0x000e220000000a00 */
[----:B------:R-:W1:Y:S01]  /*0090*/  LDCU.64 UR6, c[0x0][0x358] ;  /* 0x00006b00ff0677ac */ /* 0x000e620008000a00 */
[----:B0-----:R-:W-:-:S05]  /*00a0*/  IMAD.WIDE R6, R0, 0x4, R14 ;  /* 0x0000000400067825 */ /* 0x001fca00078e020e */
[----:B-1----:R0:W5:Y:S04]  /*00b0*/  LDG.E R2, desc[UR6][R6.64] ;  /* 0x0000000606027981 */ /* 0x002168000c1e1900 */
[----:B------:R0:W5:Y:S04]  /*00c0*/  LDG.E R3, desc[UR6][R6.64+0x4] ;  /* 0x0000040606037981 */ /* 0x000168000c1e1900 */
[----:B------:R0:W5:Y:S01]  /*00d0*/  LDG.E R4, desc[UR6][R6.64+0x8] ;  /* 0x0000080606047981 */ /* 0x000162000c1e1900 */
[----:B------:R-:W-:Y:S01]  /*00e0*/  VIMNMX.U32 R5, PT, PT, R0, UR8, PT ;  /* 0x0000000800057c48 */ /* 0x000fe2000bfe0000 */
[----:B------:R-:W-:Y:S01]  /*00f0*/  BSSY.RECONVERGENT B0, `(.L_x_0) ;  /* 0x00000df000007945 */ /* 0x000fe20003800200 */
[----:B------:R-:W-:Y:S01]  /*0100*/  HFMA2 R8, -RZ, RZ, 0, 0 ;  /* 0x00000000ff087431 */ /* 0x000fe200000001ff */
[----:B------:R-:W-:-:S02]  /*0110*/  MOV R20, 0x7f7fffff ;  /* 0x7f7fffff00147802 */ /* 0x000fc40000000f00 */
[----:B------:R-:W-:-:S13]  /*0120*/  ISETP.NE.AND P0, PT, R5, RZ, PT ;  /* 0x000000ff0500720c */ /* 0x000fda0003f05270 */
[----:B0-----:R-:W-:Y:S05]  /*0130*/  @!P0 BRA `(.L_x_1) ;  /* 0x0000000c00688947 */ /* 0x001fea0003800000 */
[C---:B------:R-:W-:Y:S01]  /*0140*/  ISETP.GE.U32.AND P1, PT, R5.reuse, 0x8, PT ;  /* 0x000000080500780c */ /* 0x040fe20003f26070 */
[----:B------:R-:W-:Y:S01]  /*0150*/  BSSY.RECONVERGENT B1, `(.L_x_2) ;  /* 0x0000069000017945 */ /* 0x000fe20003800200 */
[----:B------:R-:W-:Y:S02]  /*0160*/  LOP3.LUT R16, R5, 0x7, RZ, 0xc0, !PT ;  /* 0x0000000705107812 */ /* 0x000fe400078ec0ff */
[----:B------:R-:W-:Y:S02]  /*0170*/  CS2R R8, SRZ ;  /* 0x0000000000087805 */ /* 0x000fe4000001ff00 */
[----:B------:R-:W-:Y:S02]  /*0180*/  MOV R20, 0x7f7fffff ;  /* 0x7f7fffff00147802 */ /* 0x000fe40000000f00 */
[----:B------:R-:W-:-:S05]  /*0190*/  ISETP.NE.AND P0, PT, R16, RZ, PT ;  /* 0x000000ff1000720c */ /* 0x000fca0003f05270 */
[----:B------:R-:W-:Y:S08]  /*01a0*/  @!P1 BRA `(.L_x_3) ;  /* 0x00000004008c9947 */ /* 0x000ff00003800000 */
[----:B------:R-:W0:Y:S01]  /*01b0*/  LDC.64 R6, c[0x0][0x380] ;  /* 0x0000e000ff067b82 */ /* 0x000e220000000a00 */
[----:B------:R-:W1:Y:S01]  /*01c0*/  LDCU.64 UR4, c[0x0][0x380] ;  /* 0x00007000ff0477ac */ /* 0x000e620008000a00 */
[----:B0-----:R0:W5:Y:S04]  /*01d0*/  LDG.E R11, desc[UR6][R6.64+0x4] ;  /* 0x00000406060b7981 */ /* 0x001168000c1e1900 */
[----:B------:R0:W5:Y:S01]  /*01e0*/  LDG.E R13, desc[UR6][R6.64] ;  /* 0x00000006060d7981 */ /* 0x000162000c1e1900 */
[----:B-1----:R-:W-:Y:S01]  /*01f0*/  UIADD3 UR4, UP0, UPT, UR4, 0x14, URZ ;  /* 0x0000001404047890 */ /* 0x002fe2000ff1e0ff */
[----:B------:R-:W-:Y:S01]  /*0200*/  HFMA2 R10, -RZ, RZ, 0, 0 ;  /* 0x00000000ff0a7431 */ /* 0x000fe200000001ff */
[----:B------:R-:W-:Y:S02]  /*0210*/  LOP3.LUT R9, R5, 0xfffffff8, RZ, 0xc0, !PT ;  /* 0xfffffff805097812 */ /* 0x000fe400078ec0ff */
[----:B------:R-:W-:Y:S01]  /*0220*/  UIADD3.X UR5, UPT, UPT, URZ, UR5, URZ, UP0, !UPT ;  /* 0x00000005ff057290 */ /* 0x000fe200087fe4ff */
[----:B------:R-:W-:-:S02]  /*0230*/  MOV R20, 0x7f7fffff ;  /* 0x7f7fffff00147802 */ /* 0x000fc40000000f00 */
[----:B------:R-:W-:Y:S02]  /*0240*/  MOV R8, RZ ;  /* 0x000000ff00087202 */ /* 0x000fe40000000f00 */
[----:B------:R-:W-:Y:S02]  /*0250*/  MOV R17, UR4 ;  /* 0x0000000400117c02 */ /* 0x000fe40008000f00 */
[----:B0-----:R-:W-:-:S07]  /*0260*/  MOV R18, UR5 ;  /* 0x0000000500127c02 */ /* 0x001fce0008000f00 */
.L_x_4:
[----:B------:R-:W-:Y:S02]  /*0270*/  MOV R6, R17 ;  /* 0x0000001100067202 */ /* 0x000fe40000000f00 */
[----:B------:R-:W-:-:S05]  /*0280*/  MOV R7, R18 ;  /* 0x0000001200077202 */ /* 0x000fca0000000f00 */
[----:B------:R-:W2:Y:S04]  /*0290*/  LDG.E R27, desc[UR6][R6.64+-0xc] ;  /* 0xfffff406061b7981 */ /* 0x000ea8000c1e1900 */
[----:B------:R-:W3:Y:S04]  /*02a0*/  LDG.E R25, desc[UR6][R6.64+-0x8] ;  /* 0xfffff80606197981 */ /* 0x000ee8000c1e1900 */
[----:B------:R-:W4:Y:S04]  /*02b0*/  LDG.E R23, desc[UR6][R6.64+-0x4] ;  /* 0xfffffc0606177981 */ /* 0x000f28000c1e1900 */
[----:B------:R-:W4:Y:S04]  /*02c0*/  LDG.E R21, desc[UR6][R6.64] ;  /* 0x0000000606157981 */ /* 0x000f28000c1e1900 */
[----:B------:R-:W4:Y:S04]  /*02d0*/  LDG.E R19, desc[UR6][R6.64+0x4] ;  /* 0x0000040606137981 */ /* 0x000f28000c1e1900 */
[----:B------:R-:W4:Y:S01]  /*02e0*/  LDG.E R17, desc[UR6][R6.64+0x8] ;  /* 0x0000080606117981 */ /* 0x000f22000c1e1900 */
[----:B-----5:R-:W-:-:S03]  /*02f0*/  FADD R18, R2, -R13 ;  /* 0x8000000d02127221 */ /* 0x020fc60000000000 */
[----:B------:R-:W4:Y:S01]  /*0300*/  LDG.E R13, desc[UR6][R6.64+0xc] ;  /* 0x00000c06060d7981 */ /* 0x000f22000c1e1900 */
[--C-:B------:R-:W-:Y:S01]  /*0310*/  FADD R12, R2, -R11.reuse ;  /* 0x8000000b020c7221 */ /* 0x100fe20000000000 */
[----:B------:R-:W-:Y:S02]  /*0320*/  FADD R22, R3, -R11 ;  /* 0x8000000b03167221 */ /* 0x000fe40000000000 */
[----:B------:R-:W4:Y:S02]  /*0330*/  LDG.E R11, desc[UR6][R6.64+0x10] ;  /* 0x00001006060b7981 */ /* 0x000f24000c1e1900 */
[----:B------:R-:W-:-:S04]  /*0340*/  FMUL R29, R22, R22 ;  /* 0x00000016161d7220 */ /* 0x000fc80000400000 */
[----:B------:R-:W-:Y:S01]  /*0350*/  FFMA R29, R18, R18, R29 ;  /* 0x00000012121d7223 */ /* 0x000fe2000000001d */
[----:B--2---:R-:W-:-:S04]  /*0360*/  FADD R18, R4, -R27 ;  /* 0x8000001b04127221 */ /* 0x004fc80000000000 */
[----:B------:R-:W-:Y:S01]  /*0370*/  FFMA R29, R18, R18, R29 ;  /* 0x00000012121d7223 */ /* 0x000fe2000000001d */
[C---:B------:R-:W-:Y:S01]  /*0380*/  FADD R18, R3.reuse, -R27 ;  /* 0x8000001b03127221 */ /* 0x040fe20000000000 */
[----:B---3--:R-:W-:-:S03]  /*0390*/  FADD R22, R3, -R25 ;  /* 0x8000001903167221 */ /* 0x008fc60000000000 */
[----:B------:R-:W-:Y:S01]  /*03a0*/  FMUL R18, R18, R18 ;  /* 0x0000001212127220 */ /* 0x000fe20000400000 */
[----:B------:R-:W-:-:S03]  /*03b0*/  FSETP.GEU.AND P5, PT, R29, R20, PT ;  /* 0x000000141d00720b */ /* 0x000fc60003fae000 */
[----:B------:R-:W-:Y:S01]  /*03c0*/  FFMA R18, R12, R12, R18 ;  /* 0x0000000c0c127223 */ /* 0x000fe20000000012 */
[----:B------:R-:W-:Y:S01]  /*03d0*/  FADD R12, R2, -R27 ;  /* 0x8000001b020c7221 */ /* 0x000fe20000000000 */
[----:B------:R-:W-:Y:S01]  /*03e0*/  FADD R27, R4, -R25 ;  /* 0x80000019041b7221 */ /* 0x000fe20000000000 */
[----:B------:R-:W-:Y:S01]  /*03f0*/  FSEL R20, R29, R20, !P5 ;  /* 0x000000141d147208 */ /* 0x000fe20006800000 */
[----:B------:R-:W-:Y:S01]  /*0400*/  FMUL R29, R22, R22 ;  /* 0x00000016161d7220 */ /* 0x000fe20000400000 */
[----:B----4-:R-:W-:Y:S01]  /*0410*/  FADD R22, R3, -R23 ;  /* 0x8000001703167221 */ /* 0x010fe20000000000 */
[----:B------:R-:W-:Y:S01]  /*0420*/  FFMA R27, R27, R27, R18 ;  /* 0x0000001b1b1b7223 */ /* 0x000fe20000000012 */
[----:B------:R-:W-:Y:S01]  /*0430*/  FADD R18, R2, -R25 ;  /* 0x8000001902127221 */ /* 0x000fe20000000000 */
[----:B------:R-:W-:Y:S01]  /*0440*/  FFMA R12, R12, R12, R29 ;  /* 0x0000000c0c0c7223 */ /* 0x000fe2000000001d */
[--C-:B------:R-:W-:Y:S01]  /*0450*/  FADD R25, R4, -R23.reuse ;  /* 0x8000001704197221 */ /* 0x100fe20000000000 */
[----:B------:R-:W-:Y:S01]  /*0460*/  FMUL R29, R22, R22 ;  /* 0x00000016161d7220 */ /* 0x000fe20000400000 */
[----:B------:R-:W-:Y:S01]  /*0470*/  FSETP.GEU.AND P6, PT, R27, R20, PT ;  /* 0x000000141b00720b */ /* 0x000fe20003fce000 */
[----:B------:R-:W-:Y:S01]  /*0480*/  FADD R23, R2, -R23 ;  /* 0x8000001702177221 */ /* 0x000fe20000000000 */
[----:B------:R-:W-:Y:S01]  /*0490*/  FFMA R12, R25, R25, R12 ;  /* 0x00000019190c7223 */ /* 0x000fe2000000000c */
[----:B------:R-:W-:Y:S01]  /*04a0*/  FFMA R29, R18, R18, R29 ;  /* 0x00000012121d7223 */ /* 0x000fe2000000001d */
[----:B------:R-:W-:Y:S01]  /*04b0*/  FSEL R27, R27, R20, !P6 ;  /* 0x000000141b1b7208 */ /* 0x000fe20007000000 */
[C-C-:B------:R-:W-:Y:S01]  /*04c0*/  FADD R20, R3.reuse, -R21.reuse ;  /* 0x8000001503147221 */ /* 0x140fe20000000000 */
[----:B------:R-:W-:Y:S01]  /*04d0*/  FADD R18, R4, -R21 ;  /* 0x8000001504127221 */ /* 0x000fe20000000000 */
[----:B------:R-:W-:Y:S01]  /*04e0*/  FADD R22, R3, -R19 ;  /* 0x8000001303167221 */ /* 0x000fe20000000000 */
[-C--:B------:R-:W-:Y:S01]  /*04f0*/  FSETP.GEU.AND P4, PT, R12, R27.reuse, PT ;  /* 0x0000001b0c00720b */ /* 0x080fe20003f8e000 */
[----:B------:R-:W-:Y:S01]  /*0500*/  FMUL R20, R20, R20 ;  /* 0x0000001414147220 */ /* 0x000fe20000400000 */
[----:B------:R-:W-:Y:S01]  /*0510*/  FFMA R29, R18, R18, R29 ;  /* 0x00000012121d7223 */ /* 0x000fe2000000001d */
[----:B------:R-:W-:Y:S01]  /*0520*/  FADD R18, R2, -R21 ;  /* 0x8000001502127221 */ /* 0x000fe20000000000 */
[----:B------:R-:W-:Y:S01]  /*0530*/  FSEL R12, R12, R27, !P4 ;  /* 0x0000001b0c0c7208 */ /* 0x000fe20006000000 */
[----:B------:R-:W-:Y:S01]  /*0540*/  FFMA R20, R23, R23, R20 ;  /* 0x0000001717147223 */ /* 0x000fe20000000014 */
[--C-:B------:R-:W-:Y:S01]  /*0550*/  FADD R21, R4, -R19.reuse ;  /* 0x8000001304157221 */ /* 0x100fe20000000000 */
[----:B------:R-:W-:Y:S01]  /*0560*/  FMUL R23, R22, R22 ;  /* 0x0000001616177220 */ /* 0x000fe20000400000 */
[-C--:B------:R-:W-:Y:S01]  /*0570*/  FSETP.GEU.AND P3, PT, R29, R12.reuse, PT ;  /* 0x0000000c1d00720b */ /* 0x080fe20003f6e000 */
[----:B------:R-:W-:Y:S01]  /*0580*/  FADD R19, R2, -R19 ;  /* 0x8000001302137221 */ /* 0x000fe20000000000 */
[----:B------:R-:W-:Y:S01]  /*0590*/  FFMA R21, R21, R21, R20 ;  /* 0x0000001515157223 */ /* 0x000fe20000000014 */
[----:B------:R-:W-:Y:S01]  /*05a0*/  FADD R20, R3, -R17 ;  /* 0x8000001103147221 */ /* 0x000fe20000000000 */
[----:B------:R-:W-:Y:S01]  /*05b0*/  FSEL R12, R29, R12, !P3 ;  /* 0x0000000c1d0c7208 */ /* 0x000fe20005800000 */
[----:B------:R-:W-:Y:S01]  /*05c0*/  FFMA R23, R18, R18, R23 ;  /* 0x0000001212177223 */ /* 0x000fe20000000017 */
[----:B------:R-:W-:Y:S01]  /*05d0*/  FADD R18, R4, -R17 ;  /* 0x8000001104127221 */ /* 0x000fe20000000000 */
[----:B------:R-:W-:Y:S01]  /*05e0*/  FMUL R20, R20, R20 ;  /* 0x0000001414147220 */ /* 0x000fe20000400000 */
[----:B------:R-:W-:-:S02]  /*05f0*/  FSETP.GEU.AND P1, PT, R21, R12, PT ;  /* 0x0000000c1500720b */ /* 0x000fc40003f2e000 */
[----:B------:R-:W-:Y:S01]  /*0600*/  FFMA R23, R18, R18, R23 ;  /* 0x0000001212177223 */ /* 0x000fe20000000017 */
[----:B------:R-:W-:Y:S01]  /*0610*/  FFMA R20, R19, R19, R20 ;  /* 0x0000001313147223 */ /* 0x000fe20000000014 */
[----:B------:R-:W-:Y:S01]  /*0620*/  FSEL R12, R21, R12, !P1 ;  /* 0x0000000c150c7208 */ /* 0x000fe20004800000 */
[----:B------:R-:W-:Y:S01]  /*0630*/  FADD R18, R2, -R17 ;  /* 0x8000001102127221 */ /* 0x000fe20000000000 */
[--C-:B------:R-:W-:Y:S01]  /*0640*/  FADD R19, R3, -R13.reuse ;  /* 0x8000000d03137221 */ /* 0x100fe20000000000 */
[----:B------:R-:W-:Y:S01]  /*0650*/  FADD R17, R4, -R13 ;  /* 0x8000000d04117221 */ /* 0x000fe20000000000 */
[-C--:B------:R-:W-:Y:S02]  /*0660*/  FSETP.GEU.AND P2, PT, R23, R12.reuse, PT ;  /* 0x0000000c1700720b */ /* 0x080fe40003f4e000 */
[----:B------:R-:W-:Y:S01]  /*0670*/  FMUL R19, R19, R19 ;  /* 0x0000001313137220 */ /* 0x000fe20000400000 */
[----:B------:R-:W-:Y:S01]  /*0680*/  FFMA R17, R17, R17, R20 ;  /* 0x0000001111117223 */ /* 0x000fe20000000014 */
[----:B------:R-:W-:-:S02]  /*0690*/  FSEL R12, R23, R12, !P2 ;  /* 0x0000000c170c7208 */ /* 0x000fc40005000000 */
[----:B------:R-:W-:Y:S01]  /*06a0*/  FFMA R19, R18, R18, R19 ;  /* 0x0000001212137223 */ /* 0x000fe20000000013 */
[----:B------:R-:W-:Y:S01]  /*06b0*/  SEL R8, R10, R8, !P5 ;  /* 0x000000080a087207 */ /* 0x000fe20006800000 */
[----:B------:R-:W-:Y:S01]  /*06c0*/  FADD R18, R4, -R11 ;  /* 0x8000000b04127221 */ /* 0x000fe20000000000 */
[C---:B------:R-:W-:Y:S02]  /*06d0*/  FSETP.GEU.AND P5, PT, R17.reuse, R12, PT ;  /* 0x0000000c1100720b */ /* 0x040fe40003fae000 */
[----:B------:R-:W-:Y:S01]  /*06e0*/  @!P6 IADD3 R8, PT, PT, R10, 0x1, RZ ;  /* 0x000000010a08e810 */ /* 0x000fe20007ffe0ff */
[----:B------:R-:W-:Y:S01]  /*06f0*/  FFMA R19, R18, R18, R19 ;  /* 0x0000001212137223 */ /* 0x000fe20000000013 */
[----:B------:R-:W-:Y:S02]  /*0700*/  FSEL R12, R17, R12, !P5 ;  /* 0x0000000c110c7208 */ /* 0x000fe40006800000 */
[C---:B------:R-:W-:Y:S02]  /*0710*/  @!P4 IADD3 R8, PT, PT, R10.reuse, 0x2, RZ ;  /* 0x000000020a08c810 */ /* 0x040fe40007ffe0ff */
[----:B------:R-:W-:-:S02]  /*0720*/  @!P3 IADD3 R8, PT, PT, R10, 0x3, RZ ;  /* 0x000000030a08b810 */ /* 0x000fc40007ffe0ff */
[CC--:B------:R-:W-:Y:S02]  /*0730*/  FSETP.GEU.AND P3, PT, R19.reuse, R12.reuse, PT ;  /* 0x0000000c1300720b */ /* 0x0c0fe40003f6e000 */
[C---:B------:R-:W-:Y:S02]  /*0740*/  @!P1 IADD3 R8, PT, PT, R10.reuse, 0x4, RZ ;  /* 0x000000040a089810 */ /* 0x040fe40007ffe0ff */
[C---:B------:R-:W-:Y:S02]  /*0750*/  @!P2 IADD3 R8, PT, PT, R10.reuse, 0x5, RZ ;  /* 0x000000050a08a810 */ /* 0x040fe40007ffe0ff */
[----:B------:R-:W-:Y:S02]  /*0760*/  @!P5 IADD3 R8, PT, PT, R10, 0x6, RZ ;  /* 0x000000060a08d810 */ /* 0x000fe40007ffe0ff */
[----:B------:R-:W-:Y:S02]  /*0770*/  IADD3 R17, P2, PT, R6, 0x20, RZ ;  /* 0x0000002006117810 */ /* 0x000fe40007f5e0ff */
[----:B------:R-:W-:-:S02]  /*0780*/  FSEL R20, R19, R12, !P3 ;  /* 0x0000000c13147208 */ /* 0x000fc40005800000 */
[----:B------:R-:W-:Y:S02]  /*0790*/  IADD3.X R18, PT, PT, RZ, R7, RZ, P2, !PT ;  /* 0x00000007ff127210 */ /* 0x000fe400017fe4ff */
[C---:B------:R-:W-:Y:S02]  /*07a0*/  @!P3 IADD3 R8, PT, PT, R10.reuse, 0x7, RZ ;  /* 0x000000070a08b810 */ /* 0x040fe40007ffe0ff */
[----:B------:R-:W-:-:S04]  /*07b0*/  IADD3 R10, PT, PT, R10, 0x8, RZ ;  /* 0x000000080a0a7810 */ /* 0x000fc80007ffe0ff */
[----:B------:R-:W-:-:S13]  /*07c0*/  ISETP.NE.AND P1, PT, R10, R9, PT ;  /* 0x000000090a00720c */ /* 0x000fda0003f25270 */
[----:B------:R-:W-:Y:S05]  /*07d0*/  @P1 BRA `(.L_x_4) ;  /* 0xfffffff800a41947 */ /* 0x000fea000383ffff */
.L_x_3:
[----:B------:R-:W-:Y:S05]  /*07e0*/  BSYNC.RECONVERGENT B1 ;  /* 0x0000000000017941 */ /* 0x000fea0003800200 */
.L_x_2:
[----:B------:R-:W-:Y:S05]  /*07f0*/  @!P0 BRA `(.L_x_1) ;  /* 0x0000000400b88947 */ /* 0x000fea0003800000 */
[----:B------:R-:W-:Y:S01]  /*0800*/  ISETP.GE.U32.AND P0, PT, R16, 0x4, PT ;  /* 0x000000041000780c */ /* 0x000fe20003f06070 */
[----:B------:R-:W-:Y:S01]  /*0810*/  BSSY.RECONVERGENT B1, `(.L_x_5) ;  /* 0x0000038000017945 */ /* 0x000fe20003800200 */
[----:B------:R-:W-:-:S04]  /*0820*/  LOP3.LUT R22, R5, 0x3, RZ, 0xc0, !PT ;  /* 0x0000000305167812 */ /* 0x000fc800078ec0ff */
[----:B------:R-:W-:-:S07]  /*0830*/  ISETP.NE.AND P4, PT, R22, RZ, PT ;  /* 0x000000ff1600720c */ /* 0x000fce0003f85270 */
[----:B------:R-:W-:Y:S06]  /*0840*/  @!P0 BRA `(.L_x_6) ;  /* 0x0000000000d08947 */ /* 0x000fec0003800000 */
[C---:B------:R-:W-:Y:S01]  /*0850*/  IMAD.WIDE.U32 R26, R9.reuse, 0x4, R14 ;  /* 0x00000004091a7825 */ /* 0x040fe200078e000e */
[----:B------:R-:W-:-:S04]  /*0860*/  IADD3 R19, PT, PT, R9, 0x2, RZ ;  /* 0x0000000209137810 */ /* 0x000fc80007ffe0ff */
[----:B------:R-:W2:Y:S01]  /*0870*/  LDG.E R18, desc[UR6][R26.64+0x4] ;  /* 0x000004061a127981 */ /* 0x000ea2000c1e1900 */
[--C-:B------:R-:W-:Y:S01]  /*0880*/  IMAD.WIDE.U32 R16, R19, 0x4, R14.reuse ;  /* 0x0000000413107825 */ /* 0x100fe200078e000e */
[----:B------:R-:W-:Y:S02]  /*0890*/  IADD3 R21, PT, PT, R9, 0x3, RZ ;  /* 0x0000000309157810 */ /* 0x000fe40007ffe0ff */
[----:B------:R-:W3:Y:S04]  /*08a0*/  LDG.E R25, desc[UR6][R26.64] ;  /* 0x000000061a197981 */ /* 0x000ee8000c1e1900 */
[----:B------:R-:W4:Y:S01]  /*08b0*/  LDG.E R17, desc[UR6][R16.64] ;  /* 0x0000000610117981 */ /* 0x000f22000c1e1900 */
[----:B------:R-:W-:Y:S01]  /*08c0*/  IMAD.WIDE.U32 R6, R21, 0x4, R14 ;  /* 0x0000000415067825 */ /* 0x000fe200078e000e */
[----:B------:R-:W-:-:S05]  /*08d0*/  IADD3 R23, PT, PT, R9, 0x4, RZ ;  /* 0x0000000409177810 */ /* 0x000fca0007ffe0ff */
[----:B------:R-:W4:Y:S01]  /*08e0*/  LDG.E R7, desc[UR6][R6.64] ;  /* 0x0000000606077981 */ /* 0x000f22000c1e1900 */
[----:B------:R-:W-:Y:S01]  /*08f0*/  IMAD.WIDE.U32 R10, R23, 0x4, R14 ;  /* 0x00000004170a7825 */ /* 0x000fe200078e000e */
[----:B------:R-:W-:-:S05]  /*0900*/  IADD3 R13, PT, PT, R9, 0x5, RZ ;  /* 0x00000005090d7810 */ /* 0x000fca0007ffe0ff */
[----:B------:R0:W4:Y:S01]  /*0910*/  LDG.E R10, desc[UR6][R10.64] ;  /* 0x000000060a0a7981 */ /* 0x000122000c1e1900 */
[----:B------:R-:W-:-:S06]  /*0920*/  IMAD.WIDE.U32 R12, R13, 0x4, R14 ;  /* 0x000000040d0c7825 */ /* 0x000fcc00078e000e */
[----:B------:R1:W4:Y:S01]  /*0930*/  LDG.E R13, desc[UR6][R12.64] ;  /* 0x000000060c0d7981 */ /* 0x000322000c1e1900 */
[C-C-:B--2--5:R-:W-:Y:S01]  /*0940*/  FADD R24, R3.reuse, -R18.reuse ;  /* 0x8000001203187221 */ /* 0x164fe20000000000 */
[C---:B------:R-:W-:Y:S01]  /*0950*/  FADD R18, R2.reuse, -R18 ;  /* 0x8000001202127221 */ /* 0x040fe20000000000 */
[----:B---3--:R-:W-:Y:S02]  /*0960*/  FADD R25, R2, -R25 ;  /* 0x8000001902197221 */ /* 0x008fe40000000000 */
[----:B------:R-:W-:Y:S01]  /*0970*/  FMUL R24, R24, R24 ;  /* 0x0000001818187220 */ /* 0x000fe20000400000 */
[----:B----4-:R-:W-:-:S03]  /*0980*/  FADD R16, R3, -R17 ;  /* 0x8000001103107221 */ /* 0x010fc60000000000 */
[----:B------:R-:W-:Y:S01]  /*0990*/  FFMA R24, R25, R25, R24 ;  /* 0x0000001919187223 */ /* 0x000fe20000000018 */
[--C-:B------:R-:W-:Y:S01]  /*09a0*/  FADD R25, R4, -R17.reuse ;  /* 0x8000001104197221 */ /* 0x100fe20000000000 */
[----:B------:R-:W-:Y:S01]  /*09b0*/  FADD R17, R2, -R17 ;  /* 0x8000001102117221 */ /* 0x000fe20000000000 */
[----:B------:R-:W-:Y:S02]  /*09c0*/  FMUL R27, R16, R16 ;  /* 0x00000010101b7220 */ /* 0x000fe40000400000 */
[----:B------:R-:W-:Y:S01]  /*09d0*/  FFMA R25, R25, R25, R24 ;  /* 0x0000001919197223 */ /* 0x000fe20000000018 */
[----:B0-----:R-:W-:Y:S01]  /*09e0*/  FADD R11, R3, -R7 ;  /* 0x80000007030b7221 */ /* 0x001fe20000000000 */
[----:B------:R-:W-:Y:S01]  /*09f0*/  FFMA R27, R18, R18, R27 ;  /* 0x00000012121b7223 */ /* 0x000fe2000000001b */
[--C-:B------:R-:W-:Y:S01]  /*0a00*/  FADD R6, R4, -R7.reuse ;  /* 0x8000000704067221 */ /* 0x100fe20000000000 */
[----:B------:R-:W-:Y:S01]  /*0a10*/  FADD R7, R2, -R7 ;  /* 0x8000000702077221 */ /* 0x000fe20000000000 */
[----:B------:R-:W-:Y:S01]  /*0a20*/  FSETP.GEU.AND P0, PT, R25, R20, PT ;  /* 0x000000141900720b */ /* 0x000fe20003f0e000 */
[----:B-1----:R-:W-:Y:S01]  /*0a30*/  FMUL R12, R11, R11 ;  /* 0x0000000b0b0c7220 */ /* 0x002fe20000400000 */
        /* <DEDUP_REMOVED lines=10> */
[----:B------:R-:W-:-:S03]  /*0ae0*/  FADD R13, R4, -R13 ;  /* 0x8000000d040d7221 */ /* 0x000fc60000000000 */
[-C--:B------:R-:W-:Y:S01]  /*0af0*/  FSETP.GEU.AND P2, PT, R11, R20.reuse, PT ;  /* 0x000000140b00720b */ /* 0x080fe20003f4e000 */
[----:B------:R-:W-:Y:S01]  /*0b00*/  FFMA R13, R13, R13, R6 ;  /* 0x0000000d0d0d7223 */ /* 0x000fe20000000006 */
[----:B------:R-:W-:Y:S02]  /*0b10*/  IADD3 R6, PT, PT, R9, 0x1, RZ ;  /* 0x0000000109067810 */ /* 0x000fe40007ffe0ff */
[----:B------:R-:W-:Y:S02]  /*0b20*/  FSEL R20, R11, R20, !P2 ;  /* 0x000000140b147208 */ /* 0x000fe40005000000 */
[----:B------:R-:W-:Y:S02]  /*0b30*/  @P1 SEL R6, R9, R8, !P0 ;  /* 0x0000000809061207 */ /* 0x000fe40004000000 */
[----:B------:R-:W-:Y:S02]  /*0b40*/  FSETP.GEU.AND P3, PT, R13, R20, PT ;  /* 0x000000140d00720b */ /* 0x000fe40003f6e000 */
[----:B------:R-:W-:-:S02]  /*0b50*/  MOV R9, R23 ;  /* 0x0000001700097202 */ /* 0x000fc40000000f00 */
[----:B------:R-:W-:-:S09]  /*0b60*/  FSEL R20, R13, R20, !P3 ;  /* 0x000000140d147208 */ /* 0x000fd20005800000 */
[----:B------:R-:W-:-:S04]  /*0b70*/  @P3 SEL R21, R19, R6, !P2 ;  /* 0x0000000613153207 */ /* 0x000fc80005000000 */
[----:B------:R-:W-:-:S07]  /*0b80*/  MOV R8, R21 ;  /* 0x0000001500087202 */ /* 0x000fce0000000f00 */
.L_x_6:
[----:B------:R-:W-:Y:S05]  /*0b90*/  BSYNC.RECONVERGENT B1 ;  /* 0x0000000000017941 */ /* 0x000fea0003800200 */
.L_x_5:
[----:B------:R-:W-:Y:S05]  /*0ba0*/  @!P4 BRA `(.L_x_1) ;  /* 0x0000000000ccc947 */ /* 0x000fea0003800000 */
[----:B------:R-:W-:Y:S01]  /*0bb0*/  ISETP.NE.AND P0, PT, R22, 0x1, PT ;  /* 0x000000011600780c */ /* 0x000fe20003f05270 */
[----:B------:R-:W-:Y:S01]  /*0bc0*/  BSSY.RECONVERGENT B1, `(.L_x_7) ;  /* 0x0000021000017945 */ /* 0x000fe20003800200 */
[----:B------:R-:W-:-:S04]  /*0bd0*/  LOP3.LUT R6, R5, 0x1, RZ, 0xc0, !PT ;  /* 0x0000000105067812 */ /* 0x000fc800078ec0ff */
[----:B------:R-:W-:-:S07]  /*0be0*/  ISETP.NE.U32.AND P1, PT, R6, 0x1, PT ;  /* 0x000000010600780c */ /* 0x000fce0003f25070 */
        /* <DEDUP_REMOVED lines=8> */
[----:B------:R-:W-:-:S06]  /*0c70*/  IMAD.WIDE.U32 R16, R17, 0x4, R14 ;  /* 0x0000000411107825 */ /* 0x000fcc00078e000e */
[----:B------:R-:W4:Y:S01]  /*0c80*/  LDG.E R17, desc[UR6][R16.64] ;  /* 0x0000000610117981 */ /* 0x000f22000c1e1900 */
[--C-:B--2--5:R-:W-:Y:S01]  /*0c90*/  FADD R18, R3, -R6.reuse ;  /* 0x8000000603127221 */ /* 0x124fe20000000000 */
[C---:B------:R-:W-:Y:S01]  /*0ca0*/  FADD R6, R2.reuse, -R6 ;  /* 0x8000000602067221 */ /* 0x040fe20000000000 */
[----:B---3--:R-:W-:Y:S02]  /*0cb0*/  FADD R19, R2, -R19 ;  /* 0x8000001302137221 */ /* 0x008fe40000000000 */
[----:B------:R-:W-:Y:S01]  /*0cc0*/  FMUL R18, R18, R18 ;  /* 0x0000001212127220 */ /* 0x000fe20000400000 */
[----:B----4-:R-:W-:-:S03]  /*0cd0*/  FADD R21, R4, -R12 ;  /* 0x8000000c04157221 */ /* 0x010fc60000000000 */
[----:B------:R-:W-:Y:S01]  /*0ce0*/  FFMA R18, R19, R19, R18 ;  /* 0x0000001313127223 */ /* 0x000fe20000000012 */
[----:B------:R-:W-:-:S03]  /*0cf0*/  FADD R19, R3, -R12 ;  /* 0x8000000c03137221 */ /* 0x000fc60000000000 */
[----:B------:R-:W-:Y:S01]  /*0d00*/  FFMA R21, R21, R21, R18 ;  /* 0x0000001515157223 */ /* 0x000fe20000000012 */
[----:B------:R-:W-:Y:S01]  /*0d10*/  FMUL R19, R19, R19 ;  /* 0x0000001313137220 */ /* 0x000fe20000400000 */
[----:B------:R-:W-:-:S03]  /*0d20*/  FADD R10, R4, -R17 ;  /* 0x80000011040a7221 */ /* 0x000fc60000000000 */
[----:B------:R-:W-:Y:S01]  /*0d30*/  FFMA R19, R6, R6, R19 ;  /* 0x0000000606137223 */ /* 0x000fe20000000013 */
[----:B------:R-:W-:Y:S02]  /*0d40*/  FSETP.GEU.AND P0, PT, R21, R20, PT ;  /* 0x000000141500720b */ /* 0x000fe40003f0e000 */
[----:B------:R-:W-:Y:S01]  /*0d50*/  IADD3 R6, PT, PT, R9, 0x1, RZ ;  /* 0x0000000109067810 */ /* 0x000fe20007ffe0ff */
[----:B------:R-:W-:Y:S01]  /*0d60*/  FFMA R19, R10, R10, R19 ;  /* 0x0000000a0a137223 */ /* 0x000fe20000000013 */
[----:B------:R-:W-:-:S04]  /*0d70*/  FSEL R20, R21, R20, !P0 ;  /* 0x0000001415147208 */ /* 0x000fc80004000000 */
[----:B------:R-:W-:-:S04]  /*0d80*/  FSETP.GEU.AND P2, PT, R19, R20, PT ;  /* 0x000000141300720b */ /* 0x000fc80003f4e000 */
[----:B------:R-:W-:-:S09]  /*0d90*/  FSEL R20, R19, R20, !P2 ;  /* 0x0000001413147208 */ /* 0x000fd20005000000 */
[----:B------:R-:W-:Y:S02]  /*0da0*/  @P2 SEL R6, R9, R8, !P0 ;  /* 0x0000000809062207 */ /* 0x000fe40004000000 */
[----:B------:R-:W-:Y:S02]  /*0db0*/  MOV R9, R7 ;  /* 0x0000000700097202 */ /* 0x000fe40000000f00 */
[----:B------:R-:W-:-:S07]  /*0dc0*/  MOV R8, R6 ;  /* 0x0000000600087202 */ /* 0x000fce0000000f00 */
.L_x_8:
[----:B------:R-:W-:Y:S05]  /*0dd0*/  BSYNC.RECONVERGENT B1 ;  /* 0x0000000000017941 */ /* 0x000fea0003800200 */
.L_x_7:
[----:B------:R-:W-:Y:S05]  /*0de0*/  @P1 BRA `(.L_x_1) ;  /* 0x00000000003c1947 */ /* 0x000fea0003800000 */
[C---:B------:R-:W-:Y:S01]  /*0df0*/  IMAD.WIDE.U32 R6, R9.reuse, 0x4, R14 ;  /* 0x0000000409067825 */ /* 0x040fe200078e000e */
[----:B------:R-:W-:-:S04]  /*0e00*/  IADD3 R11, PT, PT, R9, 0x2, RZ ;  /* 0x00000002090b7810 */ /* 0x000fc80007ffe0ff */
[----:B------:R-:W2:Y:S01]  /*0e10*/  LDG.E R12, desc[UR6][R6.64+0x4] ;  /* 0x00000406060c7981 */ /* 0x000ea2000c1e1900 */
[----:B------:R-:W-:-:S03]  /*0e20*/  IMAD.WIDE.U32 R10, R11, 0x4, R14 ;  /* 0x000000040b0a7825 */ /* 0x000fc600078e000e */
[----:B------:R-:W3:Y:S04]  /*0e30*/  LDG.E R13, desc[UR6][R6.64] ;  /* 0x00000006060d7981 */ /* 0x000ee8000c1e1900 */
[----:B------:R-:W4:Y:S01]  /*0e40*/  LDG.E R11, desc[UR6][R10.64] ;  /* 0x000000060a0b7981 */ /* 0x000f22000c1e1900 */
[----:B--2--5:R-:W-:Y:S01]  /*0e50*/  FADD R12, R3, -R12 ;  /* 0x8000000c030c7221 */ /* 0x024fe20000000000 */
[----:B---3--:R-:W-:-:S03]  /*0e60*/  FADD R13, R2, -R13 ;  /* 0x8000000d020d7221 */ /* 0x008fc60000000000 */
[----:B------:R-:W-:Y:S01]  /*0e70*/  FMUL R12, R12, R12 ;  /* 0x0000000c0c0c7220 */ /* 0x000fe20000400000 */
[----:B----4-:R-:W-:-:S03]  /*0e80*/  FADD R17, R4, -R11 ;  /* 0x8000000b04117221 */ /* 0x010fc60000000000 */
[----:B------:R-:W-:-:S04]  /*0e90*/  FFMA R12, R13, R13, R12 ;  /* 0x0000000d0d0c7223 */ /* 0x000fc8000000000c */
[----:B------:R-:W-:-:S05]  /*0ea0*/  FFMA R17, R17, R17, R12 ;  /* 0x0000001111117223 */ /* 0x000fca000000000c */
[----:B------:R-:W-:-:S04]  /*0eb0*/  FSETP.GEU.AND P0, PT, R17, R20, PT ;  /* 0x000000141100720b */ /* 0x000fc80003f0e000 */
[----:B------:R-:W-:Y:S02]  /*0ec0*/  FSEL R20, R17, R20, !P0 ;  /* 0x0000001411147208 */ /* 0x000fe40004000000 */
[----:B------:R-:W-:-:S07]  /*0ed0*/  SEL R8, R9, R8, !P0 ;  /* 0x0000000809087207 */ /* 0x000fce0004000000 */
.L_x_1:
[----:B------:R-:W-:Y:S05]  /*0ee0*/  BSYNC.RECONVERGENT B0 ;  /* 0x0000000000007941 */ /* 0x000fea0003800200 */
.L_x_0:
[----:B------:R-:W-:Y:S01]  /*0ef0*/  ISETP.GE.U32.AND P0, PT, R0, UR8, PT ;  /* 0x0000000800007c0c */ /* 0x000fe2000bf06070 */
[----:B------:R-:W-:Y:S01]  /*0f00*/  BSSY.RECONVERGENT B0, `(.L_x_9) ;  /* 0x00000e8000007945 */ /* 0x000fe20003800200 */
[----:B------:R-:W-:-:S11]  /*0f10*/  IADD3 R6, PT, PT, R5, 0x1, RZ ;  /* 0x0000000105067810 */ /* 0x000fd60007ffe0ff */
[----:B------:R-:W-:-:S04]  /*0f20*/  @P0 IADD3 R6, PT, PT, R5, RZ, RZ ;  /* 0x000000ff05060210 */ /* 0x000fc80007ffe0ff */
[----:B------:R-:W-:-:S13]  /*0f30*/  ISETP.GE.U32.AND P0, PT, R6, UR8, PT ;  /* 0x0000000806007c0c */ /* 0x000fda000bf06070 */
[----:B------:R-:W-:Y:S05]  /*0f40*/  @P0 BRA `(.L_x_10) ;  /* 0x0000000c008c0947 */ /* 0x000fea0003800000 */
[----:B------:R-:W-:Y:S01]  /*0f50*/  MOV R5, R6 ;  /* 0x0000000600057202 */ /* 0x000fe20000000f00 */
[----:B------:R-:W-:Y:S03]  /*0f60*/  BSSY.RECONVERGENT B1, `(.L_x_11) ;  /* 0x0000071000017945 */ /* 0x000fe60003800200 */
[----:B------:R-:W-:-:S04]  /*0f70*/  IADD3 R6, PT, PT, R5, -UR8, RZ ;  /* 0x8000000805067c10 */ /* 0x000fc8000fffe0ff */
[----:B------:R-:W-:Y:S02]  /*0f80*/  ISETP.GT.U32.AND P0, PT, R6, -0x8, PT ;  /* 0xfffffff80600780c */ /* 0x000fe40003f04070 */
[----:B------:R-:W-:-:S04]  /*0f90*/  IADD3 R6, PT, PT, -R5, UR8, RZ ;  /* 0x0000000805067c10 */ /* 0x000fc8000fffe1ff */
[----:B------:R-:W-:-:S07]  /*0fa0*/  LOP3.LUT R7, R6, 0x7, RZ, 0xc0, !PT ;  /* 0x0000000706077812 */ /* 0x000fce00078ec0ff */
[----:B------:R-:W-:Y:S05]  /*0fb0*/  @P0 BRA `(.L_x_12) ;  /* 0x0000000400ac0947 */ /* 0x000fea0003800000 */
[----:B------:R-:W-:-:S06]  /*0fc0*/  IMAD.WIDE.U32 R22, R5, 0x4, R14 ;  /* 0x0000000405167825 */ /* 0x000fcc00078e000e */
[----:B------:R0:W5:Y:S01]  /*0fd0*/  LDG.E R22, desc[UR6][R22.64] ;  /* 0x0000000616167981 */ /* 0x000162000c1e1900 */
[----:B------:R-:W-:Y:S01]  /*0fe0*/  LOP3.LUT R9, R6, 0xfffffff8, RZ, 0xc0, !PT ;  /* 0xfffffff806097812 */ /* 0x000fe200078ec0ff */
[----:B------:R-:W-:Y:S01]  /*0ff0*/  BSSY.RECONVERGENT B2, `(.L_x_13) ;  /* 0x0000066000027945 */ /* 0x000fe20003800200 */
[----:B------:R-:W-:Y:S02]  /*1000*/  IADD3 R5, PT, PT, R5, 0x4, RZ ;  /* 0x0000000405057810 */ /* 0x000fe40007ffe0ff */
[----:B------:R-:W-:-:S07]  /*1010*/  IADD3 R9, PT, PT, -R9, RZ, RZ ;  /* 0x000000ff09097210 */ /* 0x000fce0007ffe1ff */
.L_x_14:
[C---:B------:R-:W-:Y:S02]  /*1020*/  IADD3 R29, PT, PT, R5.reuse, -0x4, RZ ;  /* 0xfffffffc051d7810 */ /* 0x040fe40007ffe0ff */
[----:B------:R-:W-:-:S03]  /*1030*/  IADD3 R11, PT, PT, R5, -0x2, RZ ;  /* 0xfffffffe050b7810 */ /* 0x000fc60007ffe0ff */
[----:B------:R-:W-:-:S06]  /*1040*/  IMAD.WIDE.U32 R24, R29, 0x4, R14 ;  /* 0x000000041d187825 */ /* 0x000fcc00078e000e */
[----:B------:R-:W0:Y:S01]  /*1050*/  LDG.E R24, desc[UR6][R24.64+0x4] ;  /* 0x0000040618187981 */ /* 0x000e22000c1e1900 */
[----:B------:R-:W-:Y:S01]  /*1060*/  IMAD.WIDE.U32 R16, R11, 0x4, R14 ;  /* 0x000000040b107825 */ /* 0x000fe200078e000e */
[----:B------:R-:W-:-:S04]  /*1070*/  IADD3 R10, PT, PT, R5, -0x1, RZ ;  /* 0xffffffff050a7810 */ /* 0x000fc80007ffe0ff */
[----:B------:R-:W2:Y:S01]  /*1080*/  LDG.E R27, desc[UR6][R16.64] ;  /* 0x00000006101b7981 */ /* 0x000ea2000c1e1900 */
[----:B------:R-:W-:-:S05]  /*1090*/  IMAD.WIDE.U32 R18, R10, 0x4, R14 ;  /* 0x000000040a127825 */ /* 0x000fca00078e000e */
[----:B------:R-:W3:Y:S01]  /*10a0*/  LDG.E R21, desc[UR6][R18.64] ;  /* 0x0000000612157981 */ /* 0x000ee2000c1e1900 */
[----:B------:R-:W-:-:S06]  /*10b0*/  IMAD.WIDE.U32 R12, R5, 0x4, R14 ;  /* 0x00000004050c7825 */ /* 0x000fcc00078e000e */
[----:B------:R1:W4:Y:S01]  /*10c0*/  LDG.E R13, desc[UR6][R12.64] ;  /* 0x000000060c0d7981 */ /* 0x000322000c1e1900 */
[C---:B-----5:R-:W-:Y:S01]  /*10d0*/  FADD R22, R2.reuse, -R22 ;  /* 0x8000001602167221 */ /* 0x060fe20000000000 */
[----:B-1----:R-:W-:Y:S01]  /*10e0*/  IADD3 R12, PT, PT, R5, 0x2, RZ ;  /* 0x00000002050c7810 */ /* 0x002fe20007ffe0ff */
[--C-:B0-----:R-:W-:Y:S01]  /*10f0*/  FADD R23, R3, -R24.reuse ;  /* 0x8000001803177221 */ /* 0x101fe20000000000 */
[----:B------:R-:W-:-:S03]  /*1100*/  FADD R24, R2, -R24 ;  /* 0x8000001802187221 */ /* 0x000fc60000000000 */
[----:B------:R-:W-:Y:S01]  /*1110*/  FMUL R26, R23, R23 ;  /* 0x00000017171a7220 */ /* 0x000fe20000400000 */
[----:B------:R-:W-:Y:S01]  /*1120*/  IADD3 R23, PT, PT, R5, 0x1, RZ ;  /* 0x0000000105177810 */ /* 0x000fe20007ffe0ff */
[--C-:B--2---:R-:W-:Y:S02]  /*1130*/  FADD R25, R4, -R27.reuse ;  /* 0x8000001b04197221 */ /* 0x104fe40000000000 */
[----:B------:R-:W-:Y:S01]  /*1140*/  FFMA R26, R22, R22, R26 ;  /* 0x00000016161a7223 */ /* 0x000fe2000000001a */
[----:B------:R-:W-:Y:S01]  /*1150*/  FADD R22, R3, -R27 ;  /* 0x8000001b03167221 */ /* 0x000fe20000000000 */
[----:B------:R-:W-:-:S04]  /*1160*/  IMAD.WIDE.U32 R16, R23, 0x4, R14 ;  /* 0x0000000417107825 */ /* 0x000fc800078e000e */
[----:B------:R-:W-:Y:S01]  /*1170*/  FFMA R19, R25, R25, R26 ;  /* 0x0000001919137223 */ /* 0x000fe2000000001a */
[----:B------:R-:W-:Y:S01]  /*1180*/  FMUL R22, R22, R22 ;  /* 0x0000001616167220 */ /* 0x000fe20000400000 */
[----:B------:R0:W2:Y:S01]  /*1190*/  LDG.E R25, desc[UR6][R16.64] ;  /* 0x0000000610197981 */ /* 0x0000a2000c1e1900 */
[----:B---3--:R-:W-:Y:S02]  /*11a0*/  FADD R18, R4, -R21 ;  /* 0x8000001504127221 */ /* 0x008fe40000000000 */
[----:B------:R-:W-:Y:S01]  /*11b0*/  FSETP.GEU.AND P0, PT, R19, R20, PT ;  /* 0x000000141300720b */ /* 0x000fe20003f0e000 */
[----:B------:R-:W-:Y:S01]  /*11c0*/  FFMA R22, R24, R24, R22 ;  /* 0x0000001818167223 */ /* 0x000fe20000000016 */
[----:B------:R-:W-:Y:S02]  /*11d0*/  FADD R26, R2, -R27 ;  /* 0x8000001b021a7221 */ /* 0x000fe40000000000 */
[----:B------:R-:W-:Y:S01]  /*11e0*/  SEL R24, R29, R8, !P0 ;  /* 0x000000081d187207 */ /* 0x000fe20004000000 */
[----:B------:R-:W-:Y:S01]  /*11f0*/  FADD R8, R3, -R21 ;  /* 0x8000001503087221 */ /* 0x000fe20000000000 */
[----:B------:R-:W-:Y:S01]  /*1200*/  FSEL R20, R19, R20, !P0 ;  /* 0x0000001413147208 */ /* 0x000fe20004000000 */
[----:B------:R-:W-:Y:S01]  /*1210*/  FFMA R29, R18, R18, R22 ;  /* 0x00000012121d7223 */ /* 0x000fe20000000016 */
[----:B------:R-:W-:-:S04]  /*1220*/  IMAD.WIDE.U32 R18, R12, 0x4, R14 ;  /* 0x000000040c127825 */ /* 0x000fc800078e000e */
[----:B0-----:R-:W-:Y:S01]  /*1230*/  FMUL R17, R8, R8 ;  /* 0x0000000808117220 */ /* 0x001fe20000400000 */
[----:B------:R-:W-:Y:S02]  /*1240*/  IADD3 R8, PT, PT, R5, 0x3, RZ ;  /* 0x0000000305087810 */ /* 0x000fe40007ffe0ff */
[C---:B------:R-:W-:Y:S01]  /*1250*/  FSETP.GEU.AND P4, PT, R29.reuse, R20, PT ;  /* 0x000000141d00720b */ /* 0x040fe20003f8e000 */
[----:B------:R-:W-:Y:S01]  /*1260*/  FFMA R26, R26, R26, R17 ;  /* 0x0000001a1a1a7223 */ /* 0x000fe20000000011 */
[----:B------:R0:W3:Y:S01]  /*1270*/  LDG.E R19, desc[UR6][R18.64] ;  /* 0x0000000612137981 */ /* 0x0000e2000c1e1900 */
[----:B------:R-:W-:Y:S01]  /*1280*/  IMAD.WIDE.U32 R16, R8, 0x4, R14 ;  /* 0x0000000408107825 */ /* 0x000fe200078e000e */
[----:B------:R-:W-:-:S03]  /*1290*/  FSEL R28, R29, R20, !P4 ;  /* 0x000000141d1c7208 */ /* 0x000fc60006000000 */
[----:B----4-:R-:W-:Y:S01]  /*12a0*/  FADD R20, R3, -R13 ;  /* 0x8000000d03147221 */ /* 0x010fe20000000000 */
[----:B------:R1:W4:Y:S01]  /*12b0*/  LDG.E R27, desc[UR6][R16.64] ;  /* 0x00000006101b7981 */ /* 0x000322000c1e1900 */
[----:B------:R-:W-:Y:S02]  /*12c0*/  FADD R22, R2, -R21 ;  /* 0x8000001502167221 */ /* 0x000fe40000000000 */
[----:B------:R-:W-:-:S04]  /*12d0*/  FMUL R29, R20, R20 ;  /* 0x00000014141d7220 */ /* 0x000fc80000400000 */
[----:B0-----:R-:W-:Y:S01]  /*12e0*/  FFMA R18, R22, R22, R29 ;  /* 0x0000001616127223 */ /* 0x001fe2000000001d */
[C---:B-1----:R-:W-:Y:S02]  /*12f0*/  IADD3 R17, PT, PT, R5.reuse, 0x4, RZ ;  /* 0x0000000405117810 */ /* 0x042fe40007ffe0ff */
[----:B------:R-:W-:-:S03]  /*1300*/  IADD3 R29, PT, PT, R5, 0x5, RZ ;  /* 0x00000005051d7810 */ /* 0x000fc60007ffe0ff */
[----:B------:R-:W-:-:S04]  /*1310*/  IMAD.WIDE.U32 R20, R17, 0x4, R14 ;  /* 0x0000000411147825 */ /* 0x000fc800078e000e */
[----:B------:R-:W-:Y:S01]  /*1320*/  FADD R17, R4, -R13 ;  /* 0x8000000d04117221 */ /* 0x000fe20000000000 */
[----:B------:R0:W4:Y:S03]  /*1330*/  LDG.E R22, desc[UR6][R20.64] ;  /* 0x0000000614167981 */ /* 0x000126000c1e1900 */
[----:B------:R-:W-:Y:S01]  /*1340*/  FFMA R26, R17, R17, R26 ;  /* 0x00000011111a7223 */ /* 0x000fe2000000001a */
[----:B------:R-:W-:-:S06]  /*1350*/  IMAD.WIDE.U32 R16, R29, 0x4, R14 ;  /* 0x000000041d107825 */ /* 0x000fcc00078e000e */
[----:B------:R1:W4:Y:S01]  /*1360*/  LDG.E R17, desc[UR6][R16.64] ;  /* 0x0000000610117981 */ /* 0x000322000c1e1900 */
[-C--:B------:R-:W-:Y:S01]  /*1370*/  FSETP.GEU.AND P5, PT, R26, R28.reuse, PT ;  /* 0x0000001c1a00720b */ /* 0x080fe20003fae000 */
[----:B------:R-:W-:Y:S01]  /*1380*/  FADD R13, R2, -R13 ;  /* 0x8000000d020d7221 */ /* 0x000fe20000000000 */
[----:B------:R-:W-:Y:S02]  /*1390*/  IADD3 R9, PT, PT, R9, 0x8, RZ ;  /* 0x0000000809097810 */ /* 0x000fe40007ffe0ff */
[----:B------:R-:W-:Y:S02]  /*13a0*/  FSEL R28, R26, R28, !P5 ;  /* 0x0000001c1a1c7208 */ /* 0x000fe40006800000 */
[----:B------:R-:W-:Y:S02]  /*13b0*/  @!P4 IADD3 R24, PT, PT, R5, -0x3, RZ ;  /* 0xfffffffd0518c810 */ /* 0x000fe40007ffe0ff */
[----:B------:R-:W-:Y:S01]  /*13c0*/  ISETP.NE.AND P4, PT, R9, RZ, PT ;  /* 0x000000ff0900720c */ /* 0x000fe20003f85270 */
[----:B--2---:R-:W-:-:S04]  /*13d0*/  FADD R26, R3, -R25 ;  /* 0x80000019031a7221 */ /* 0x004fc80000000000 */
[----:B------:R-:W-:-:S04]  /*13e0*/  FMUL R26, R26, R26 ;  /* 0x0000001a1a1a7220 */ /* 0x000fc80000400000 */
[----:B------:R-:W-:Y:S01]  /*13f0*/  FFMA R26, R13, R13, R26 ;  /* 0x0000000d0d1a7223 */ /* 0x000fe2000000001a */
[--C-:B------:R-:W-:Y:S01]  /*1400*/  FADD R13, R4, -R25.reuse ;  /* 0x80000019040d7221 */ /* 0x100fe20000000000 */
[----:B------:R-:W-:-:S03]  /*1410*/  FADD R25, R2, -R25 ;  /* 0x8000001902197221 */ /* 0x000fc60000000000 */
[----:B0-----:R-:W-:Y:S01]  /*1420*/  FFMA R21, R13, R13, R18 ;  /* 0x0000000d0d157223 */ /* 0x001fe20000000012 */
[--C-:B---3--:R-:W-:Y:S01]  /*1430*/  FADD R13, R4, -R19.reuse ;  /* 0x80000013040d7221 */ /* 0x108fe20000000000 */
[----:B-1----:R-:W-:-:S03]  /*1440*/  FADD R16, R3, -R19 ;  /* 0x8000001303107221 */ /* 0x002fc60000000000 */
[----:B------:R-:W-:Y:S01]  /*1450*/  FSETP.GEU.AND P6, PT, R21, R28, PT ;  /* 0x0000001c1500720b */ /* 0x000fe20003fce000 */
[----:B------:R-:W-:Y:S01]  /*1460*/  FADD R19, R2, -R19 ;  /* 0x8000001302137221 */ /* 0x000fe20000000000 */
[----:B------:R-:W-:Y:S01]  /*1470*/  FFMA R13, R13, R13, R26 ;  /* 0x0000000d0d0d7223 */ /* 0x000fe2000000001a */
[----:B------:R-:W-:Y:S01]  /*1480*/  FMUL R16, R16, R16 ;  /* 0x0000001010107220 */ /* 0x000fe20000400000 */
[----:B------:R-:W-:Y:S01]  /*1490*/  FSEL R28, R21, R28, !P6 ;  /* 0x0000001c151c7208 */ /* 0x000fe20007000000 */
[--C-:B----4-:R-:W-:Y:S01]  /*14a0*/  FADD R18, R3, -R27.reuse ;  /* 0x8000001b03127221 */ /* 0x110fe20000000000 */
[--C-:B------:R-:W-:Y:S01]  /*14b0*/  FADD R21, R4, -R27.reuse ;  /* 0x8000001b04157221 */ /* 0x100fe20000000000 */
[----:B------:R-:W-:Y:S01]  /*14c0*/  FFMA R16, R25, R25, R16 ;  /* 0x0000001919107223 */ /* 0x000fe20000000010 */
[----:B------:R-:W-:Y:S01]  /*14d0*/  FSETP.GEU.AND P2, PT, R13, R28, PT ;  /* 0x0000001c0d00720b */ /* 0x000fe20003f4e000 */
[----:B------:R-:W-:Y:S01]  /*14e0*/  FMUL R18, R18, R18 ;  /* 0x0000001212127220 */ /* 0x000fe20000400000 */
[----:B------:R-:W-:Y:S01]  /*14f0*/  FADD R27, R2, -R27 ;  /* 0x8000001b021b7221 */ /* 0x000fe20000000000 */
[----:B------:R-:W-:Y:S01]  /*1500*/  FFMA R16, R21, R21, R16 ;  /* 0x0000001515107223 */ /* 0x000fe20000000010 */
[----:B------:R-:W-:Y:S01]  /*1510*/  FSEL R13, R13, R28, !P2 ;  /* 0x0000001c0d0d7208 */ /* 0x000fe20005000000 */
[----:B------:R-:W-:Y:S01]  /*1520*/  FFMA R18, R19, R19, R18 ;  /* 0x0000001313127223 */ /* 0x000fe20000000012 */
[----:B------:R-:W-:-:S02]  /*1530*/  @P6 SEL R10, R11, R24, !P5 ;  /* 0x000000180b0a6207 */ /* 0x000fc40006800000 */
[----:B------:R-:W-:-:S04]  /*1540*/  FSETP.GEU.AND P3, PT, R16, R13, PT ;  /* 0x0000000d1000720b */ /* 0x000fc80003f6e000 */
[----:B------:R-:W-:Y:S01]  /*1550*/  FSEL R13, R16, R13, !P3 ;  /* 0x0000000d100d7208 */ /* 0x000fe20005800000 */
[--C-:B------:R-:W-:Y:S01]  /*1560*/  FADD R20, R3, -R22.reuse ;  /* 0x8000001603147221 */ /* 0x100fe20000000000 */
[----:B------:R-:W-:-:S03]  /*1570*/  FADD R19, R4, -R22 ;  /* 0x8000001604137221 */ /* 0x000fc60000000000 */
[----:B------:R-:W-:Y:S01]  /*1580*/  FMUL R20, R20, R20 ;  /* 0x0000001414147220 */ /* 0x000fe20000400000 */
[----:B------:R-:W-:-:S03]  /*1590*/  FFMA R18, R19, R19, R18 ;  /* 0x0000001313127223 */ /* 0x000fc60000000012 */
[----:B------:R-:W-:Y:S01]  /*15a0*/  @P3 SEL R23, R5, R10, !P2 ;  /* 0x0000000a05173207 */ /* 0x000fe20005000000 */
[----:B------:R-:W-:Y:S01]  /*15b0*/  FFMA R20, R27, R27, R20 ;  /* 0x0000001b1b147223 */ /* 0x000fe20000000014 */
[----:B------:R-:W-:Y:S01]  /*15c0*/  FADD R17, R4, -R17 ;  /* 0x8000001104117221 */ /* 0x000fe20000000000 */
[C---:B------:R-:W-:Y:S02]  /*15d0*/  FSETP.GEU.AND P1, PT, R18.reuse, R13, PT ;  /* 0x0000000d1200720b */ /* 0x040fe40003f2e000 */
[----:B------:R-:W-:Y:S01]  /*15e0*/  IADD3 R5, PT, PT, R5, 0x8, RZ ;  /* 0x0000000805057810 */ /* 0x000fe20007ffe0ff */
[----:B------:R-:W-:Y:S01]  /*15f0*/  FFMA R20, R17, R17, R20 ;  /* 0x0000001111147223 */ /* 0x000fe20000000014 */
[----:B------:R-:W-:-:S04]  /*1600*/  FSEL R13, R18, R13, !P1 ;  /* 0x0000000d120d7208 */ /* 0x000fc80004800000 */
[----:B------:R-:W-:-:S04]  /*1610*/  FSETP.GEU.AND P0, PT, R20, R13, PT ;  /* 0x0000000d1400720b */ /* 0x000fc80003f0e000 */
[----:B------:R-:W-:-:S09]  /*1620*/  FSEL R20, R20, R13, !P0 ;  /* 0x0000000d14147208 */ /* 0x000fd20004000000 */
[----:B------:R-:W-:Y:S01]  /*1630*/  @P0 SEL R8, R12, R23, !P1 ;  /* 0x000000170c080207 */ /* 0x000fe20004800000 */
[----:B------:R-:W-:Y:S06]  /*1640*/  @P4 BRA `(.L_x_14) ;  /* 0xfffffff800744947 */ /* 0x000fec000383ffff */
[----:B------:R-:W-:Y:S05]  /*1650*/  BSYNC.RECONVERGENT B2 ;  /* 0x0000000000027941 */ /* 0x000fea0003800200 */
.L_x_13:
[----:B------:R-:W-:-:S07]  /*1660*/  IADD3 R5, PT, PT, R5, -0x4, RZ ;  /* 0xfffffffc05057810 */ /* 0x000fce0007ffe0ff */
.L_x_12:
[----:B------:R-:W-:Y:S05]  /*1670*/  BSYNC.RECONVERGENT B1 ;  /* 0x0000000000017941 */ /* 0x000fea0003800200 */
.L_x_11:
[----:B------:R-:W-:-:S13]  /*1680*/  ISETP.NE.AND P0, PT, R7, RZ, PT ;  /* 0x000000ff0700720c */ /* 0x000fda0003f05270 */
        /* <DEDUP_REMOVED lines=15> */
[----:B------:R0:W4:Y:S01]  /*1780*/  LDG.E R11, desc[UR6][R10.64] ;  /* 0x000000060a0b7981 */ /* 0x000122000c1e1900 */
[----:B------:R-:W-:Y:S01]  /*1790*/  IMAD.WIDE.U32 R12, R23, 0x4, R14 ;  /* 0x00000004170c7825 */ /* 0x000fe200078e000e */
[----:B------:R-:W-:-:S05]  /*17a0*/  IADD3 R17, PT, PT, R5, 0x5, RZ ;  /* 0x0000000505117810 */ /* 0x000fca0007ffe0ff */
[----:B------:R1:W4:Y:S01]  /*17b0*/  LDG.E R12, desc[UR6][R12.64] ;  /* 0x000000060c0c7981 */ /* 0x000322000c1e1900 */
[----:B------:R-:W-:-:S06]  /*17c0*/  IMAD.WIDE.U32 R16, R17, 0x4, R14 ;  /* 0x0000000411107825 */ /* 0x000fcc00078e000e */
[----:B------:R1:W4:Y:S01]  /*17d0*/  LDG.E R17, desc[UR6][R16.64] ;  /* 0x0000000610117981 */ /* 0x000322000c1e1900 */
[C-C-:B--2--5:R-:W-:Y:S01]  /*17e0*/  FADD R24, R3.reuse, -R9.reuse ;  /* 0x8000000903187221 */ /* 0x164fe20000000000 */
[C---:B0-----:R-:W-:Y:S01]  /*17f0*/  FADD R10, R2.reuse, -R9 ;  /* 0x80000009020a7221 */ /* 0x041fe20000000000 */
        /* <DEDUP_REMOVED lines=8> */
[----:B-1----:R-:W-:Y:S01]  /*1880*/  FADD R13, R3, -R11 ;  /* 0x8000000b030d7221 */ /* 0x002fe20000000000 */
[----:B------:R-:W-:Y:S01]  /*1890*/  FFMA R25, R10, R10, R25 ;  /* 0x0000000a0a197223 */ /* 0x000fe20000000019 */
[--C-:B------:R-:W-:Y:S01]  /*18a0*/  FADD R10, R4, -R11.reuse ;  /* 0x8000000b040a7221 */ /* 0x100fe20000000000 */
[----:B------:R-:W-:Y:S01]  /*18b0*/  FADD R11, R2, -R11 ;  /* 0x8000000b020b7221 */ /* 0x000fe20000000000 */
[----:B------:R-:W-:Y:S01]  /*18c0*/  FSETP.GEU.AND P0, PT, R9, R20, PT ;  /* 0x000000140900720b */ /* 0x000fe20003f0e000 */
[----:B------:R-:W-:Y:S01]  /*18d0*/  FMUL R16, R13, R13 ;  /* 0x0000000d0d107220 */ /* 0x000fe20000400000 */
        /* <DEDUP_REMOVED lines=11> */
[----:B------:R-:W-:Y:S02]  /*1990*/  IADD3 R10, PT, PT, R5, 0x1, RZ ;  /* 0x00000001050a7810 */ /* 0x000fe40007ffe0ff */
[----:B------:R-:W-:Y:S01]  /*19a0*/  FSETP.GEU.AND P2, PT, R16, R9, PT ;  /* 0x000000091000720b */ /* 0x000fe20003f4e000 */
[----:B------:R-:W-:-:S03]  /*19b0*/  FFMA R18, R17, R17, R18 ;  /* 0x0000001111127223 */ /* 0x000fc60000000012 */
[----:B------:R-:W-:Y:S02]  /*19c0*/  FSEL R9, R16, R9, !P2 ;  /* 0x0000000910097208 */ /* 0x000fe40005000000 */
[----:B------:R-:W-:Y:S02]  /*19d0*/  @P1 SEL R10, R5, R8, !P0 ;  /* 0x00000008050a1207 */ /* 0x000fe40004000000 */
[C---:B------:R-:W-:Y:S02]  /*19e0*/  FSETP.GEU.AND P3, PT, R18.reuse, R9, PT ;  /* 0x000000091200720b */ /* 0x040fe40003f6e000 */
[----:B------:R-:W-:Y:S02]  /*19f0*/  MOV R5, R23 ;  /* 0x0000001700057202 */ /* 0x000fe40000000f00 */
[----:B------:R-:W-:-:S09]  /*1a00*/  FSEL R20, R18, R9, !P3 ;  /* 0x0000000912147208 */ /* 0x000fd20005800000 */
[----:B------:R-:W-:-:S04]  /*1a10*/  @P3 SEL R21, R7, R10, !P2 ;  /* 0x0000000a07153207 */ /* 0x000fc80005000000 */
[----:B------:R-:W-:-:S07]  /*1a20*/  MOV R8, R21 ;  /* 0x0000001500087202 */ /* 0x000fce0000000f00 */
.L_x_16:
[----:B------:R-:W-:Y:S05]  /*1a30*/  BSYNC.RECONVERGENT B1 ;  /* 0x0000000000017941 */ /* 0x000fea0003800200 */
.L_x_15:
        /* <DEDUP_REMOVED lines=35> */
.L_x_18:
[----:B------:R-:W-:Y:S05]  /*1c70*/  BSYNC.RECONVERGENT B1 ;  /* 0x0000000000017941 */ /* 0x000fea0003800200 */
.L_x_17:
        /* <DEDUP_REMOVED lines=16> */
.L_x_10:
[----:B------:R-:W-:Y:S05]  /*1d80*/  BSYNC.RECONVERGENT B0 ;  /* 0x0000000000007941 */ /* 0x000fea0003800200 */
.L_x_9:
[----:B-----5:R-:W-:Y:S01]  /*1d90*/  IADD3 R2, PT, PT, R20, -0xd000000, RZ ;  /* 0xf300000014027810 */ /* 0x020fe20007ffe0ff */
[----:B------:R0:W1:Y:S01]  /*1da0*/  MUFU.RSQ R3, R20 ;  /* 0x0000001400037308 */ /* 0x0000620000001400 */
[----:B------:R-:W-:Y:S02]  /*1db0*/  BSSY.RECONVERGENT B0, `(.L_x_19) ;  /* 0x000000a000007945 */ /* 0x000fe40003800200 */
[----:B------:R-:W-:-:S13]  /*1dc0*/  ISETP.GT.U32.AND P0, PT, R2, 0x727fffff, PT ;  /* 0x727fffff0200780c */ /* 0x000fda0003f04070 */
[----:B0-----:R-:W-:Y:S05]  /*1dd0*/  @!P0 BRA `(.L_x_20) ;  /* 0x00000000000c8947 */ /* 0x001fea0003800000 */
[----:B------:R-:W-:-:S07]  /*1de0*/  MOV R9, 0x1e00 ;  /* 0x00001e0000097802 */ /* 0x000fce0000000f00 */
[----:B-1----:R-:W-:Y:S05]  /*1df0*/  CALL.REL.NOINC `($__internal_0_$__cuda_sm20_sqrt_rn_f32_slowpath) ;  /* 0x0000000000347944 */ /* 0x002fea0003c00000 */
[----:B------:R-:W-:Y:S05]  /*1e00*/  BRA `(.L_x_21) ;  /* 0x0000000000107947 */ /* 0x000fea0003800000 */
.L_x_20:
[C---:B-1----:R-:W-:Y:S01]  /*1e10*/  FMUL.FTZ R7, R3.reuse, R20 ;  /* 0x0000001403077220 */ /* 0x042fe20000410000 */
[----:B------:R-:W-:-:S03]  /*1e20*/  FMUL.FTZ R2, R3, 0.5 ;  /* 0x3f00000003027820 */ /* 0x000fc60000410000 */
[----:B------:R-:W-:-:S04]  /*1e30*/  FFMA R20, -R7, R7, R20 ;  /* 0x0000000707147223 */ /* 0x000fc80000000114 */
[----:B------:R-:W-:-:S07]  /*1e40*/  FFMA R7, R20, R2, R7 ;  /* 0x0000000214077223 */ /* 0x000fce0000000007 */
.L_x_21:
[----:B------:R-:W-:Y:S05]  /*1e50*/  BSYNC.RECONVERGENT B0 ;  /* 0x0000000000007941 */ /* 0x000fea0003800200 */
.L_x_19:
[----:B------:R-:W0:Y:S08]  /*1e60*/  LDC.64 R2, c[0x0][0x388] ;  /* 0x0000e200ff027b82 */ /* 0x000e300000000a00 */
[----:B------:R-:W1:Y:S01]  /*1e70*/  LDC.64 R4, c[0x0][0x390] ;  /* 0x0000e400ff047b82 */ /* 0x000e620000000a00 */
[----:B0-----:R-:W-:-:S05]  /*1e80*/  IMAD.WIDE R2, R0, 0x4, R2 ;  /* 0x0000000400027825 */ /* 0x001fca00078e0202 */
[----:B------:R-:W-:Y:S01]  /*1e90*/  STG.E desc[UR6][R2.64], R7 ;  /* 0x0000000702007986 */ /* 0x000fe2000c101906 */
[----:B-1----:R-:W-:-:S05]  /*1ea0*/  IMAD.WIDE R4, R0, 0x4, R4 ;  /* 0x0000000400047825 */ /* 0x002fca00078e0204 */
[----:B------:R-:W-:Y:S01]  /*1eb0*/  STG.E desc[UR6][R4.64], R8 ;  /* 0x0000000804007986 */ /* 0x000fe2000c101906 */
[----:B------:R-:W-:Y:S05]  /*1ec0*/  EXIT ;  /* 0x000000000000794d */ /* 0x000fea0003800000 */
        .weak           $__internal_0_$__cuda_sm20_sqrt_rn_f32_slowpath
        .type           $__internal_0_$__cuda_sm20_sqrt_rn_f32_slowpath,@function
        .size           $__internal_0_$__cuda_sm20_sqrt_rn_f32_slowpath,(.L_x_24 - $__internal_0_$__cuda_sm20_sqrt_rn_f32_slowpath)
$__internal_0_$__cuda_sm20_sqrt_rn_f32_slowpath:
[----:B------:R-:W-:-:S13]  /*1ed0*/  LOP3.LUT P0, RZ, R20, 0x7fffffff, RZ, 0xc0, !PT ;  /* 0x7fffffff14ff7812 */ /* 0x000fda000780c0ff */
[----:B------:R-:W-:Y:S01]  /*1ee0*/  @!P0 MOV R2, R20 ;  /* 0x0000001400028202 */ /* 0x000fe20000000f00 */
[----:B------:R-:W-:Y:S06]  /*1ef0*/  @!P0 BRA `(.L_x_22) ;  /* 0x0000000000408947 */ /* 0x000fec0003800000 */
[----:B------:R-:W-:-:S13]  /*1f00*/  FSETP.GEU.FTZ.AND P0, PT, R20, RZ, PT ;  /* 0x000000ff1400720b */ /* 0x000fda0003f1e000 */
[----:B------:R-:W-:Y:S01]  /*1f10*/  @!P0 MOV R2, 0x7fffffff ;  /* 0x7fffffff00028802 */ /* 0x000fe20000000f00 */
[----:B------:R-:W-:Y:S06]  /*1f20*/  @!P0 BRA `(.L_x_22) ;  /* 0x0000000000348947 */ /* 0x000fec0003800000 */
[----:B------:R-:W-:-:S13]  /*1f30*/  FSETP.GTU.FTZ.AND P0, PT, |R20|, +INF , PT ;  /* 0x7f8000001400780b */ /* 0x000fda0003f1c200 */
[----:B------:R-:W-:Y:S01]  /*1f40*/  @P0 FADD.FTZ R2, R20, 1 ;  /* 0x3f80000014020421 */ /* 0x000fe20000010000 */
[----:B------:R-:W-:Y:S06]  /*1f50*/  @P0 BRA `(.L_x_22) ;  /* 0x0000000000280947 */ /* 0x000fec0003800000 */
[----:B------:R-:W-:-:S13]  /*1f60*/  FSETP.NEU.FTZ.AND P0, PT, |R20|, +INF , PT ;  /* 0x7f8000001400780b */ /* 0x000fda0003f1d200 */
[----:B------:R-:W-:-:S04]  /*1f70*/  @P0 FFMA R3, R20, 1.84467440737095516160e+19, RZ ;  /* 0x5f80000014030823 */ /* 0x000fc800000000ff */
[----:B------:R-:W0:Y:S02]  /*1f80*/  @P0 MUFU.RSQ R2, R3 ;  /* 0x0000000300020308 */ /* 0x000e240000001400 */
[----:B0-----:R-:W-:Y:S01]  /*1f90*/  @P0 FMUL.FTZ R4, R3, R2 ;  /* 0x0000000203040220 */ /* 0x001fe20000410000 */
[----:B------:R-:W-:Y:S01]  /*1fa0*/  @P0 FMUL.FTZ R6, R2, 0.5 ;  /* 0x3f00000002060820 */ /* 0x000fe20000410000 */
[----:B------:R-:W-:Y:S02]  /*1fb0*/  @!P0 MOV R2, R20 ;  /* 0x0000001400028202 */ /* 0x000fe40000000f00 */
[----:B------:R-:W-:-:S04]  /*1fc0*/  @P0 FADD.FTZ R5, -R4, -RZ ;  /* 0x800000ff04050221 */ /* 0x000fc80000010100 */
[----:B------:R-:W-:-:S04]  /*1fd0*/  @P0 FFMA R5, R4, R5, R3 ;  /* 0x0000000504050223 */ /* 0x000fc80000000003 */
[----:B------:R-:W-:-:S04]  /*1fe0*/  @P0 FFMA R5, R5, R6, R4 ;  /* 0x0000000605050223 */ /* 0x000fc80000000004 */
[----:B------:R-:W-:-:S07]  /*1ff0*/  @P0 FMUL.FTZ R2, R5, 2.3283064365386962891e-10 ;  /* 0x2f80000005020820 */ /* 0x000fce0000410000 */
.L_x_22:
[----:B------:R-:W-:Y:S01]  /*2000*/  HFMA2 R3, -RZ, RZ, 0, 0 ;  /* 0x00000000ff037431 */ /* 0x000fe200000001ff */
[----:B------:R-:W-:Y:S02]  /*2010*/  MOV R7, R2 ;  /* 0x0000000200077202 */ /* 0x000fe40000000f00 */
[----:B------:R-:W-:-:S04]  /*2020*/  MOV R2, R9 ;  /* 0x0000000900027202 */ /* 0x000fc80000000f00 */
[----:B------:R-:W-:Y:S05]  /*2030*/  RET.REL.NODEC R2 `(_Z11findNearestPfS_Pji) ;  /* 0xffffffdc02f07950 */ /* 0x000fea0003c3ffff */
.L_x_23:
[----:B------:R-:W-:-:S00]  /*2040*/  BRA `(.L_x_23) ;  /* 0xfffffffc00fc7947 */ /* 0x000fc0000383ffff */
[----:B------:R-:W-:-:S00]  /*2050*/  NOP ;  /* 0x0000000000007918 */ /* 0x000fc00000000000 */
        /* <DEDUP_REMOVED lines=10> */
.L_x_24:


//--------------------- .nv.shared.reserved.0     --------------------------
	.section	.nv.shared.reserved.0,"aw",@nobits
	.weak		__nv_reservedSMEM_offset_0_alias
	.size		__nv_reservedSMEM_offset_0_alias, 0, 64
	.other		__nv_reservedSMEM_offset_0_alias,@"STO_CUDA_RESERVED_SHARED STV_DEFAULT"
__nv_reservedSMEM_offset_0_alias:
	.zero		0
	.zero		64


//--------------------- .nv.constant0._Z11findNearestPfS_Pji --------------------------
	.section	.nv.constant0._Z11findNearestPfS_Pji,"a",@progbits
	.sectionflags	@""
	.align	4
.nv.constant0._Z11findNearestPfS_Pji:
	.zero		924


//--------------------- SYMBOLS --------------------------

	.type		.nv.reservedSmem.offset0,@object
	.size		.nv.reservedSmem.offset0,0x4
